//
// Generated by NVIDIA NVVM Compiler
//
// Compiler Build ID: CL-36424714
// Cuda compilation tools, release 13.0, V13.0.88
// Based on NVVM 20.0.0
//

.version 9.0
.target sm_100
.address_size 64

	// .globl	_Z14filterKernelV1PhPfiiiiS_ii
// _ZZ14filterKernelV3PhPfiiiiS_iiE4data has been demoted
.const .align 4 .b8 kernel_dxy[676];
// _ZZ14filterKernelV4PhiiiiS_iiE4data has been demoted
.const .align 4 .b8 kernel_dx[52];
// _ZZ17filterKernelV5ColPhiiiS_iiE4data has been demoted
// _ZZ17filterKernelV5RowPhiiiS_iiE4data has been demoted

.visible .entry _Z14filterKernelV1PhPfiiiiS_ii(
	.param .u64 .ptr .align 1 _Z14filterKernelV1PhPfiiiiS_ii_param_0,
	.param .u64 .ptr .align 1 _Z14filterKernelV1PhPfiiiiS_ii_param_1,
	.param .u32 _Z14filterKernelV1PhPfiiiiS_ii_param_2,
	.param .u32 _Z14filterKernelV1PhPfiiiiS_ii_param_3,
	.param .u32 _Z14filterKernelV1PhPfiiiiS_ii_param_4,
	.param .u32 _Z14filterKernelV1PhPfiiiiS_ii_param_5,
	.param .u64 .ptr .align 1 _Z14filterKernelV1PhPfiiiiS_ii_param_6,
	.param .u32 _Z14filterKernelV1PhPfiiiiS_ii_param_7,
	.param .u32 _Z14filterKernelV1PhPfiiiiS_ii_param_8
)
{
	.reg .pred 	%p<15>;
	.reg .b16 	%rs<59>;
	.reg .b32 	%r<64>;
	.reg .b32 	%f<61>;
	.reg .b64 	%rd<40>;

	ld.param.u64 	%rd9, [_Z14filterKernelV1PhPfiiiiS_ii_param_0];
	ld.param.u64 	%rd10, [_Z14filterKernelV1PhPfiiiiS_ii_param_1];
	ld.param.u32 	%r21, [_Z14filterKernelV1PhPfiiiiS_ii_param_3];
	ld.param.u32 	%r22, [_Z14filterKernelV1PhPfiiiiS_ii_param_4];
	ld.param.u32 	%r23, [_Z14filterKernelV1PhPfiiiiS_ii_param_5];
	ld.param.u64 	%rd8, [_Z14filterKernelV1PhPfiiiiS_ii_param_6];
	ld.param.u32 	%r25, [_Z14filterKernelV1PhPfiiiiS_ii_param_7];
	ld.param.u32 	%r24, [_Z14filterKernelV1PhPfiiiiS_ii_param_8];
	cvta.to.global.u64 	%rd1, %rd9;
	cvta.to.global.u64 	%rd2, %rd10;
	mov.u32 	%r26, %ctaid.y;
	mov.u32 	%r27, %ntid.y;
	mov.u32 	%r28, %tid.y;
	mad.lo.s32 	%r1, %r26, %r27, %r28;
	mov.u32 	%r29, %ctaid.x;
	mov.u32 	%r30, %ntid.x;
	mov.u32 	%r31, %tid.x;
	mad.lo.s32 	%r2, %r29, %r30, %r31;
	setp.ge.s32 	%p1, %r1, %r25;
	setp.ge.s32 	%p2, %r2, %r24;
	or.pred  	%p3, %p1, %p2;
	setp.lt.s32 	%p4, %r22, 1;
	or.pred  	%p5, %p3, %p4;
	@%p5 bra 	$L__BB0_15;
	cvta.to.global.u64 	%rd11, %rd8;
	setp.lt.s32 	%p6, %r23, 1;
	mad.lo.s32 	%r32, %r24, %r1, %r2;
	cvt.s64.s32 	%rd12, %r32;
	add.s64 	%rd3, %rd11, %rd12;
	@%p6 bra 	$L__BB0_15;
	and.b32  	%r3, %r23, 7;
	and.b32  	%r4, %r23, 3;
	ld.global.u8 	%rs58, [%rd3];
	and.b32  	%r5, %r23, 2147483640;
	and.b32  	%r6, %r23, 1;
	neg.s32 	%r7, %r5;
	add.s64 	%rd4, %rd1, 3;
	mov.b32 	%r58, 0;
$L__BB0_3:
	setp.lt.u32 	%p7, %r23, 8;
	mul.lo.s32 	%r9, %r58, %r23;
	add.s32 	%r35, %r58, %r1;
	mad.lo.s32 	%r10, %r35, %r21, %r2;
	mov.b32 	%r62, 0;
	@%p7 bra 	$L__BB0_6;
	mul.wide.u32 	%rd13, %r9, 4;
	add.s64 	%rd14, %rd2, %rd13;
	add.s64 	%rd39, %rd14, 16;
	mov.u32 	%r59, %r10;
	mov.u32 	%r60, %r7;
$L__BB0_5:
	.pragma "nounroll";
	cvt.s64.s32 	%rd15, %r59;
	add.s64 	%rd16, %rd4, %rd15;
	ld.global.f32 	%f1, [%rd39+-16];
	ld.global.u8 	%rs12, [%rd16+-3];
	cvt.rn.f32.u16 	%f2, %rs12;
	and.b16  	%rs13, %rs58, 255;
	cvt.rn.f32.u16 	%f3, %rs13;
	fma.rn.f32 	%f4, %f1, %f2, %f3;
	cvt.rzi.u32.f32 	%r36, %f4;
	cvt.u16.u32 	%rs14, %r36;
	and.b16  	%rs15, %rs14, 255;
	st.global.u8 	[%rd3], %rs14;
	ld.global.f32 	%f5, [%rd39+-12];
	ld.global.u8 	%rs16, [%rd16+-2];
	cvt.rn.f32.u16 	%f6, %rs16;
	cvt.rn.f32.u16 	%f7, %rs15;
	fma.rn.f32 	%f8, %f5, %f6, %f7;
	cvt.rzi.u32.f32 	%r37, %f8;
	cvt.u16.u32 	%rs17, %r37;
	and.b16  	%rs18, %rs17, 255;
	st.global.u8 	[%rd3], %rs17;
	ld.global.f32 	%f9, [%rd39+-8];
	ld.global.u8 	%rs19, [%rd16+-1];
	cvt.rn.f32.u16 	%f10, %rs19;
	cvt.rn.f32.u16 	%f11, %rs18;
	fma.rn.f32 	%f12, %f9, %f10, %f11;
	cvt.rzi.u32.f32 	%r38, %f12;
	cvt.u16.u32 	%rs20, %r38;
	and.b16  	%rs21, %rs20, 255;
	st.global.u8 	[%rd3], %rs20;
	ld.global.f32 	%f13, [%rd39+-4];
	ld.global.u8 	%rs22, [%rd16];
	cvt.rn.f32.u16 	%f14, %rs22;
	cvt.rn.f32.u16 	%f15, %rs21;
	fma.rn.f32 	%f16, %f13, %f14, %f15;
	cvt.rzi.u32.f32 	%r39, %f16;
	cvt.u16.u32 	%rs23, %r39;
	and.b16  	%rs24, %rs23, 255;
	st.global.u8 	[%rd3], %rs23;
	ld.global.f32 	%f17, [%rd39];
	ld.global.u8 	%rs25, [%rd16+1];
	cvt.rn.f32.u16 	%f18, %rs25;
	cvt.rn.f32.u16 	%f19, %rs24;
	fma.rn.f32 	%f20, %f17, %f18, %f19;
	cvt.rzi.u32.f32 	%r40, %f20;
	cvt.u16.u32 	%rs26, %r40;
	and.b16  	%rs27, %rs26, 255;
	st.global.u8 	[%rd3], %rs26;
	ld.global.f32 	%f21, [%rd39+4];
	ld.global.u8 	%rs28, [%rd16+2];
	cvt.rn.f32.u16 	%f22, %rs28;
	cvt.rn.f32.u16 	%f23, %rs27;
	fma.rn.f32 	%f24, %f21, %f22, %f23;
	cvt.rzi.u32.f32 	%r41, %f24;
	cvt.u16.u32 	%rs29, %r41;
	and.b16  	%rs30, %rs29, 255;
	st.global.u8 	[%rd3], %rs29;
	ld.global.f32 	%f25, [%rd39+8];
	ld.global.u8 	%rs31, [%rd16+3];
	cvt.rn.f32.u16 	%f26, %rs31;
	cvt.rn.f32.u16 	%f27, %rs30;
	fma.rn.f32 	%f28, %f25, %f26, %f27;
	cvt.rzi.u32.f32 	%r42, %f28;
	cvt.u16.u32 	%rs32, %r42;
	and.b16  	%rs33, %rs32, 255;
	st.global.u8 	[%rd3], %rs32;
	ld.global.f32 	%f29, [%rd39+12];
	ld.global.u8 	%rs34, [%rd16+4];
	cvt.rn.f32.u16 	%f30, %rs34;
	cvt.rn.f32.u16 	%f31, %rs33;
	fma.rn.f32 	%f32, %f29, %f30, %f31;
	cvt.rzi.u32.f32 	%r43, %f32;
	cvt.u16.u32 	%rs58, %r43;
	st.global.u8 	[%rd3], %rs58;
	add.s32 	%r60, %r60, 8;
	add.s64 	%rd39, %rd39, 32;
	add.s32 	%r59, %r59, 8;
	setp.ne.s32 	%p8, %r60, 0;
	mov.u32 	%r62, %r5;
	@%p8 bra 	$L__BB0_5;
$L__BB0_6:
	setp.eq.s32 	%p9, %r3, 0;
	@%p9 bra 	$L__BB0_14;
	add.s32 	%r44, %r3, -1;
	setp.lt.u32 	%p10, %r44, 3;
	@%p10 bra 	$L__BB0_9;
	add.s32 	%r45, %r62, %r9;
	mul.wide.u32 	%rd17, %r45, 4;
	add.s64 	%rd18, %rd2, %rd17;
	ld.global.f32 	%f33, [%rd18];
	add.s32 	%r46, %r10, %r62;
	cvt.s64.s32 	%rd19, %r46;
	add.s64 	%rd20, %rd1, %rd19;
	ld.global.u8 	%rs35, [%rd20];
	cvt.rn.f32.u16 	%f34, %rs35;
	and.b16  	%rs36, %rs58, 255;
	cvt.rn.f32.u16 	%f35, %rs36;
	fma.rn.f32 	%f36, %f33, %f34, %f35;
	cvt.rzi.u32.f32 	%r47, %f36;
	cvt.u16.u32 	%rs37, %r47;
	and.b16  	%rs38, %rs37, 255;
	st.global.u8 	[%rd3], %rs37;
	cvt.u64.u32 	%rd21, %r9;
	cvt.u64.u32 	%rd22, %r62;
	add.s64 	%rd23, %rd22, %rd21;
	shl.b64 	%rd24, %rd23, 2;
	add.s64 	%rd25, %rd2, %rd24;
	ld.global.f32 	%f37, [%rd25+4];
	ld.global.u8 	%rs39, [%rd20+1];
	cvt.rn.f32.u16 	%f38, %rs39;
	cvt.rn.f32.u16 	%f39, %rs38;
	fma.rn.f32 	%f40, %f37, %f38, %f39;
	cvt.rzi.u32.f32 	%r48, %f40;
	cvt.u16.u32 	%rs40, %r48;
	and.b16  	%rs41, %rs40, 255;
	st.global.u8 	[%rd3], %rs40;
	ld.global.f32 	%f41, [%rd25+8];
	ld.global.u8 	%rs42, [%rd20+2];
	cvt.rn.f32.u16 	%f42, %rs42;
	cvt.rn.f32.u16 	%f43, %rs41;
	fma.rn.f32 	%f44, %f41, %f42, %f43;
	cvt.rzi.u32.f32 	%r49, %f44;
	cvt.u16.u32 	%rs43, %r49;
	and.b16  	%rs44, %rs43, 255;
	st.global.u8 	[%rd3], %rs43;
	ld.global.f32 	%f45, [%rd25+12];
	ld.global.u8 	%rs45, [%rd20+3];
	cvt.rn.f32.u16 	%f46, %rs45;
	cvt.rn.f32.u16 	%f47, %rs44;
	fma.rn.f32 	%f48, %f45, %f46, %f47;
	cvt.rzi.u32.f32 	%r50, %f48;
	cvt.u16.u32 	%rs58, %r50;
	st.global.u8 	[%rd3], %rs58;
	add.s32 	%r62, %r62, 4;
$L__BB0_9:
	setp.eq.s32 	%p11, %r4, 0;
	@%p11 bra 	$L__BB0_14;
	setp.eq.s32 	%p12, %r4, 1;
	@%p12 bra 	$L__BB0_12;
	add.s32 	%r51, %r62, %r9;
	mul.wide.u32 	%rd26, %r51, 4;
	add.s64 	%rd27, %rd2, %rd26;
	ld.global.f32 	%f49, [%rd27];
	add.s32 	%r52, %r10, %r62;
	cvt.s64.s32 	%rd28, %r52;
	add.s64 	%rd29, %rd1, %rd28;
	ld.global.u8 	%rs46, [%rd29];
	cvt.rn.f32.u16 	%f50, %rs46;
	and.b16  	%rs47, %rs58, 255;
	cvt.rn.f32.u16 	%f51, %rs47;
	fma.rn.f32 	%f52, %f49, %f50, %f51;
	cvt.rzi.u32.f32 	%r53, %f52;
	cvt.u16.u32 	%rs48, %r53;
	and.b16  	%rs49, %rs48, 255;
	st.global.u8 	[%rd3], %rs48;
	cvt.u64.u32 	%rd30, %r9;
	cvt.u64.u32 	%rd31, %r62;
	add.s64 	%rd32, %rd31, %rd30;
	shl.b64 	%rd33, %rd32, 2;
	add.s64 	%rd34, %rd2, %rd33;
	ld.global.f32 	%f53, [%rd34+4];
	ld.global.u8 	%rs50, [%rd29+1];
	cvt.rn.f32.u16 	%f54, %rs50;
	cvt.rn.f32.u16 	%f55, %rs49;
	fma.rn.f32 	%f56, %f53, %f54, %f55;
	cvt.rzi.u32.f32 	%r54, %f56;
	cvt.u16.u32 	%rs58, %r54;
	st.global.u8 	[%rd3], %rs58;
	add.s32 	%r62, %r62, 2;
$L__BB0_12:
	setp.eq.s32 	%p13, %r6, 0;
	@%p13 bra 	$L__BB0_14;
	add.s32 	%r55, %r62, %r9;
	mul.wide.u32 	%rd35, %r55, 4;
	add.s64 	%rd36, %rd2, %rd35;
	ld.global.f32 	%f57, [%rd36];
	add.s32 	%r56, %r10, %r62;
	cvt.s64.s32 	%rd37, %r56;
	add.s64 	%rd38, %rd1, %rd37;
	ld.global.u8 	%rs51, [%rd38];
	cvt.rn.f32.u16 	%f58, %rs51;
	and.b16  	%rs52, %rs58, 255;
	cvt.rn.f32.u16 	%f59, %rs52;
	fma.rn.f32 	%f60, %f57, %f58, %f59;
	cvt.rzi.u32.f32 	%r57, %f60;
	cvt.u16.u32 	%rs58, %r57;
	st.global.u8 	[%rd3], %rs58;
$L__BB0_14:
	add.s32 	%r58, %r58, 1;
	setp.ne.s32 	%p14, %r58, %r22;
	@%p14 bra 	$L__BB0_3;
$L__BB0_15:
	ret;

}
	// .globl	_Z14filterKernelV2PhPfiiiiS_ii
.visible .entry _Z14filterKernelV2PhPfiiiiS_ii(
	.param .u64 .ptr .align 1 _Z14filterKernelV2PhPfiiiiS_ii_param_0,
	.param .u64 .ptr .align 1 _Z14filterKernelV2PhPfiiiiS_ii_param_1,
	.param .u32 _Z14filterKernelV2PhPfiiiiS_ii_param_2,
	.param .u32 _Z14filterKernelV2PhPfiiiiS_ii_param_3,
	.param .u32 _Z14filterKernelV2PhPfiiiiS_ii_param_4,
	.param .u32 _Z14filterKernelV2PhPfiiiiS_ii_param_5,
	.param .u64 .ptr .align 1 _Z14filterKernelV2PhPfiiiiS_ii_param_6,
	.param .u32 _Z14filterKernelV2PhPfiiiiS_ii_param_7,
	.param .u32 _Z14filterKernelV2PhPfiiiiS_ii_param_8
)
{
	.reg .pred 	%p<13>;
	.reg .b16 	%rs<16>;
	.reg .b32 	%r<51>;
	.reg .b32 	%f<71>;
	.reg .b64 	%rd<39>;

	ld.param.u64 	%rd7, [_Z14filterKernelV2PhPfiiiiS_ii_param_0];
	ld.param.u64 	%rd8, [_Z14filterKernelV2PhPfiiiiS_ii_param_1];
	ld.param.u32 	%r21, [_Z14filterKernelV2PhPfiiiiS_ii_param_3];
	ld.param.u32 	%r22, [_Z14filterKernelV2PhPfiiiiS_ii_param_4];
	ld.param.u32 	%r23, [_Z14filterKernelV2PhPfiiiiS_ii_param_5];
	ld.param.u64 	%rd6, [_Z14filterKernelV2PhPfiiiiS_ii_param_6];
	ld.param.u32 	%r25, [_Z14filterKernelV2PhPfiiiiS_ii_param_7];
	ld.param.u32 	%r24, [_Z14filterKernelV2PhPfiiiiS_ii_param_8];
	cvta.to.global.u64 	%rd1, %rd7;
	cvta.to.global.u64 	%rd2, %rd8;
	mov.u32 	%r26, %ctaid.y;
	mov.u32 	%r27, %ntid.y;
	mov.u32 	%r28, %tid.y;
	mad.lo.s32 	%r1, %r26, %r27, %r28;
	mov.u32 	%r29, %ctaid.x;
	mov.u32 	%r30, %ntid.x;
	mov.u32 	%r31, %tid.x;
	mad.lo.s32 	%r2, %r29, %r30, %r31;
	setp.ge.s32 	%p1, %r1, %r25;
	setp.ge.s32 	%p2, %r2, %r24;
	or.pred  	%p3, %p1, %p2;
	@%p3 bra 	$L__BB1_16;
	mov.f32 	%f69, 0f00000000;
	min.s32 	%r32, %r22, %r23;
	setp.lt.s32 	%p4, %r32, 1;
	@%p4 bra 	$L__BB1_15;
	and.b32  	%r3, %r23, 7;
	and.b32  	%r4, %r23, 3;
	and.b32  	%r5, %r23, 2147483640;
	and.b32  	%r6, %r23, 1;
	neg.s32 	%r7, %r5;
	mov.f32 	%f69, 0f00000000;
	mov.b32 	%r45, 0;
$L__BB1_3:
	setp.lt.u32 	%p5, %r23, 8;
	mul.lo.s32 	%r9, %r45, %r23;
	add.s32 	%r35, %r45, %r1;
	mad.lo.s32 	%r10, %r35, %r21, %r2;
	mov.b32 	%r49, 0;
	@%p5 bra 	$L__BB1_6;
	mul.wide.u32 	%rd9, %r9, 4;
	add.s64 	%rd10, %rd2, %rd9;
	add.s64 	%rd38, %rd10, 16;
	mov.u32 	%r46, %r10;
	mov.u32 	%r47, %r7;
$L__BB1_5:
	.pragma "nounroll";
	cvt.s64.s32 	%rd11, %r46;
	add.s64 	%rd12, %rd1, %rd11;
	ld.global.f32 	%f18, [%rd38+-16];
	ld.global.u8 	%rs1, [%rd12];
	cvt.rn.f32.u16 	%f19, %rs1;
	fma.rn.f32 	%f20, %f18, %f19, %f69;
	ld.global.f32 	%f21, [%rd38+-12];
	ld.global.u8 	%rs2, [%rd12+1];
	cvt.rn.f32.u16 	%f22, %rs2;
	fma.rn.f32 	%f23, %f21, %f22, %f20;
	ld.global.f32 	%f24, [%rd38+-8];
	ld.global.u8 	%rs3, [%rd12+2];
	cvt.rn.f32.u16 	%f25, %rs3;
	fma.rn.f32 	%f26, %f24, %f25, %f23;
	ld.global.f32 	%f27, [%rd38+-4];
	ld.global.u8 	%rs4, [%rd12+3];
	cvt.rn.f32.u16 	%f28, %rs4;
	fma.rn.f32 	%f29, %f27, %f28, %f26;
	ld.global.f32 	%f30, [%rd38];
	ld.global.u8 	%rs5, [%rd12+4];
	cvt.rn.f32.u16 	%f31, %rs5;
	fma.rn.f32 	%f32, %f30, %f31, %f29;
	ld.global.f32 	%f33, [%rd38+4];
	ld.global.u8 	%rs6, [%rd12+5];
	cvt.rn.f32.u16 	%f34, %rs6;
	fma.rn.f32 	%f35, %f33, %f34, %f32;
	ld.global.f32 	%f36, [%rd38+8];
	ld.global.u8 	%rs7, [%rd12+6];
	cvt.rn.f32.u16 	%f37, %rs7;
	fma.rn.f32 	%f38, %f36, %f37, %f35;
	ld.global.f32 	%f39, [%rd38+12];
	ld.global.u8 	%rs8, [%rd12+7];
	cvt.rn.f32.u16 	%f40, %rs8;
	fma.rn.f32 	%f69, %f39, %f40, %f38;
	add.s32 	%r47, %r47, 8;
	add.s64 	%rd38, %rd38, 32;
	add.s32 	%r46, %r46, 8;
	setp.ne.s32 	%p6, %r47, 0;
	mov.u32 	%r49, %r5;
	@%p6 bra 	$L__BB1_5;
$L__BB1_6:
	setp.eq.s32 	%p7, %r3, 0;
	@%p7 bra 	$L__BB1_14;
	add.s32 	%r36, %r3, -1;
	setp.lt.u32 	%p8, %r36, 3;
	@%p8 bra 	$L__BB1_9;
	add.s32 	%r37, %r49, %r9;
	mul.wide.u32 	%rd13, %r37, 4;
	add.s64 	%rd14, %rd2, %rd13;
	ld.global.f32 	%f42, [%rd14];
	add.s32 	%r38, %r10, %r49;
	cvt.s64.s32 	%rd15, %r38;
	add.s64 	%rd16, %rd1, %rd15;
	ld.global.u8 	%rs9, [%rd16];
	cvt.rn.f32.u16 	%f43, %rs9;
	fma.rn.f32 	%f44, %f42, %f43, %f69;
	cvt.u64.u32 	%rd17, %r9;
	cvt.u64.u32 	%rd18, %r49;
	add.s64 	%rd19, %rd18, %rd17;
	shl.b64 	%rd20, %rd19, 2;
	add.s64 	%rd21, %rd2, %rd20;
	ld.global.f32 	%f45, [%rd21+4];
	ld.global.u8 	%rs10, [%rd16+1];
	cvt.rn.f32.u16 	%f46, %rs10;
	fma.rn.f32 	%f47, %f45, %f46, %f44;
	ld.global.f32 	%f48, [%rd21+8];
	ld.global.u8 	%rs11, [%rd16+2];
	cvt.rn.f32.u16 	%f49, %rs11;
	fma.rn.f32 	%f50, %f48, %f49, %f47;
	ld.global.f32 	%f51, [%rd21+12];
	ld.global.u8 	%rs12, [%rd16+3];
	cvt.rn.f32.u16 	%f52, %rs12;
	fma.rn.f32 	%f69, %f51, %f52, %f50;
	add.s32 	%r49, %r49, 4;
$L__BB1_9:
	setp.eq.s32 	%p9, %r4, 0;
	@%p9 bra 	$L__BB1_14;
	setp.eq.s32 	%p10, %r4, 1;
	@%p10 bra 	$L__BB1_12;
	add.s32 	%r39, %r49, %r9;
	mul.wide.u32 	%rd22, %r39, 4;
	add.s64 	%rd23, %rd2, %rd22;
	ld.global.f32 	%f54, [%rd23];
	add.s32 	%r40, %r10, %r49;
	cvt.s64.s32 	%rd24, %r40;
	add.s64 	%rd25, %rd1, %rd24;
	ld.global.u8 	%rs13, [%rd25];
	cvt.rn.f32.u16 	%f55, %rs13;
	fma.rn.f32 	%f56, %f54, %f55, %f69;
	cvt.u64.u32 	%rd26, %r9;
	cvt.u64.u32 	%rd27, %r49;
	add.s64 	%rd28, %rd27, %rd26;
	shl.b64 	%rd29, %rd28, 2;
	add.s64 	%rd30, %rd2, %rd29;
	ld.global.f32 	%f57, [%rd30+4];
	ld.global.u8 	%rs14, [%rd25+1];
	cvt.rn.f32.u16 	%f58, %rs14;
	fma.rn.f32 	%f69, %f57, %f58, %f56;
	add.s32 	%r49, %r49, 2;
$L__BB1_12:
	setp.eq.s32 	%p11, %r6, 0;
	@%p11 bra 	$L__BB1_14;
	add.s32 	%r41, %r49, %r9;
	mul.wide.u32 	%rd31, %r41, 4;
	add.s64 	%rd32, %rd2, %rd31;
	ld.global.f32 	%f59, [%rd32];
	add.s32 	%r42, %r10, %r49;
	cvt.s64.s32 	%rd33, %r42;
	add.s64 	%rd34, %rd1, %rd33;
	ld.global.u8 	%rs15, [%rd34];
	cvt.rn.f32.u16 	%f60, %rs15;
	fma.rn.f32 	%f69, %f59, %f60, %f69;
$L__BB1_14:
	add.s32 	%r45, %r45, 1;
	setp.ne.s32 	%p12, %r45, %r22;
	@%p12 bra 	$L__BB1_3;
$L__BB1_15:
	cvt.rzi.u32.f32 	%r43, %f69;
	mad.lo.s32 	%r44, %r24, %r1, %r2;
	cvt.s64.s32 	%rd35, %r44;
	cvta.to.global.u64 	%rd36, %rd6;
	add.s64 	%rd37, %rd36, %rd35;
	st.global.u8 	[%rd37], %r43;
$L__BB1_16:
	ret;

}
	// .globl	_Z14filterKernelV3PhPfiiiiS_ii
.visible .entry _Z14filterKernelV3PhPfiiiiS_ii(
	.param .u64 .ptr .align 1 _Z14filterKernelV3PhPfiiiiS_ii_param_0,
	.param .u64 .ptr .align 1 _Z14filterKernelV3PhPfiiiiS_ii_param_1,
	.param .u32 _Z14filterKernelV3PhPfiiiiS_ii_param_2,
	.param .u32 _Z14filterKernelV3PhPfiiiiS_ii_param_3,
	.param .u32 _Z14filterKernelV3PhPfiiiiS_ii_param_4,
	.param .u32 _Z14filterKernelV3PhPfiiiiS_ii_param_5,
	.param .u64 .ptr .align 1 _Z14filterKernelV3PhPfiiiiS_ii_param_6,
	.param .u32 _Z14filterKernelV3PhPfiiiiS_ii_param_7,
	.param .u32 _Z14filterKernelV3PhPfiiiiS_ii_param_8
)
{
	.reg .pred 	%p<15>;
	.reg .b16 	%rs<5>;
	.reg .b32 	%r<74>;
	.reg .b32 	%f<123>;
	.reg .b64 	%rd<40>;
	// demoted variable
	.shared .align 4 .b8 _ZZ14filterKernelV3PhPfiiiiS_iiE4data[16384];
	ld.param.u64 	%rd7, [_Z14filterKernelV3PhPfiiiiS_ii_param_0];
	ld.param.u64 	%rd8, [_Z14filterKernelV3PhPfiiiiS_ii_param_1];
	ld.param.u32 	%r32, [_Z14filterKernelV3PhPfiiiiS_ii_param_3];
	ld.param.u32 	%r29, [_Z14filterKernelV3PhPfiiiiS_ii_param_4];
	ld.param.u32 	%r30, [_Z14filterKernelV3PhPfiiiiS_ii_param_5];
	ld.param.u64 	%rd6, [_Z14filterKernelV3PhPfiiiiS_ii_param_6];
	ld.param.u32 	%r33, [_Z14filterKernelV3PhPfiiiiS_ii_param_7];
	ld.param.u32 	%r31, [_Z14filterKernelV3PhPfiiiiS_ii_param_8];
	cvta.to.global.u64 	%rd1, %rd8;
	cvta.to.global.u64 	%rd9, %rd7;
	mov.u32 	%r34, %ctaid.y;
	mov.u32 	%r35, %ntid.y;
	mov.u32 	%r1, %tid.y;
	mad.lo.s32 	%r2, %r34, %r35, %r1;
	mov.u32 	%r36, %ctaid.x;
	mov.u32 	%r37, %ntid.x;
	mov.u32 	%r3, %tid.x;
	mad.lo.s32 	%r4, %r36, %r37, %r3;
	add.s32 	%r38, %r2, %r1;
	add.s32 	%r39, %r4, %r3;
	mad.lo.s32 	%r40, %r32, %r38, %r39;
	cvt.s64.s32 	%rd10, %r40;
	add.s64 	%rd11, %rd9, %rd10;
	ld.global.u8 	%rs1, [%rd11];
	cvt.rn.f32.u16 	%f17, %rs1;
	shl.b32 	%r41, %r1, 9;
	shl.b32 	%r42, %r3, 3;
	add.s32 	%r43, %r41, %r42;
	mov.u32 	%r44, _ZZ14filterKernelV3PhPfiiiiS_iiE4data;
	add.s32 	%r45, %r44, %r43;
	st.shared.f32 	[%r45], %f17;
	cvt.s64.s32 	%rd12, %r32;
	add.s64 	%rd13, %rd11, %rd12;
	ld.global.u8 	%rs2, [%rd13];
	cvt.rn.f32.u16 	%f18, %rs2;
	st.shared.f32 	[%r45+256], %f18;
	ld.global.u8 	%rs3, [%rd11+1];
	cvt.rn.f32.u16 	%f19, %rs3;
	st.shared.f32 	[%r45+4], %f19;
	ld.global.u8 	%rs4, [%rd13+1];
	cvt.rn.f32.u16 	%f20, %rs4;
	st.shared.f32 	[%r45+260], %f20;
	bar.sync 	0;
	setp.ge.s32 	%p1, %r2, %r33;
	setp.ge.s32 	%p2, %r4, %r31;
	or.pred  	%p3, %p1, %p2;
	@%p3 bra 	$L__BB2_18;
	mov.f32 	%f121, 0f00000000;
	min.s32 	%r46, %r29, %r30;
	setp.lt.s32 	%p4, %r46, 1;
	@%p4 bra 	$L__BB2_17;
	and.b32  	%r5, %r30, 15;
	add.s32 	%r6, %r5, -1;
	and.b32  	%r7, %r30, 7;
	add.s32 	%r8, %r7, -1;
	and.b32  	%r9, %r30, 2147483632;
	and.b32  	%r10, %r30, 3;
	neg.s32 	%r11, %r9;
	shl.b32 	%r48, %r3, 2;
	add.s32 	%r50, %r48, %r44;
	add.s32 	%r12, %r50, 32;
	mov.f32 	%f121, 0f00000000;
	mov.b32 	%r68, 0;
$L__BB2_3:
	setp.lt.u32 	%p5, %r30, 16;
	mul.lo.s32 	%r14, %r68, %r30;
	add.s32 	%r15, %r68, %r1;
	mov.b32 	%r72, 0;
	@%p5 bra 	$L__BB2_6;
	mul.wide.u32 	%rd14, %r14, 4;
	add.s64 	%rd15, %rd1, %rd14;
	add.s64 	%rd39, %rd15, 32;
	shl.b32 	%r52, %r15, 8;
	add.s32 	%r69, %r12, %r52;
	mov.u32 	%r70, %r11;
$L__BB2_5:
	.pragma "nounroll";
	ld.global.f32 	%f24, [%rd39+-32];
	ld.shared.f32 	%f25, [%r69+-32];
	fma.rn.f32 	%f26, %f24, %f25, %f121;
	ld.global.f32 	%f27, [%rd39+-28];
	ld.shared.f32 	%f28, [%r69+-28];
	fma.rn.f32 	%f29, %f27, %f28, %f26;
	ld.global.f32 	%f30, [%rd39+-24];
	ld.shared.f32 	%f31, [%r69+-24];
	fma.rn.f32 	%f32, %f30, %f31, %f29;
	ld.global.f32 	%f33, [%rd39+-20];
	ld.shared.f32 	%f34, [%r69+-20];
	fma.rn.f32 	%f35, %f33, %f34, %f32;
	ld.global.f32 	%f36, [%rd39+-16];
	ld.shared.f32 	%f37, [%r69+-16];
	fma.rn.f32 	%f38, %f36, %f37, %f35;
	ld.global.f32 	%f39, [%rd39+-12];
	ld.shared.f32 	%f40, [%r69+-12];
	fma.rn.f32 	%f41, %f39, %f40, %f38;
	ld.global.f32 	%f42, [%rd39+-8];
	ld.shared.f32 	%f43, [%r69+-8];
	fma.rn.f32 	%f44, %f42, %f43, %f41;
	ld.global.f32 	%f45, [%rd39+-4];
	ld.shared.f32 	%f46, [%r69+-4];
	fma.rn.f32 	%f47, %f45, %f46, %f44;
	ld.global.f32 	%f48, [%rd39];
	ld.shared.f32 	%f49, [%r69];
	fma.rn.f32 	%f50, %f48, %f49, %f47;
	ld.global.f32 	%f51, [%rd39+4];
	ld.shared.f32 	%f52, [%r69+4];
	fma.rn.f32 	%f53, %f51, %f52, %f50;
	ld.global.f32 	%f54, [%rd39+8];
	ld.shared.f32 	%f55, [%r69+8];
	fma.rn.f32 	%f56, %f54, %f55, %f53;
	ld.global.f32 	%f57, [%rd39+12];
	ld.shared.f32 	%f58, [%r69+12];
	fma.rn.f32 	%f59, %f57, %f58, %f56;
	ld.global.f32 	%f60, [%rd39+16];
	ld.shared.f32 	%f61, [%r69+16];
	fma.rn.f32 	%f62, %f60, %f61, %f59;
	ld.global.f32 	%f63, [%rd39+20];
	ld.shared.f32 	%f64, [%r69+20];
	fma.rn.f32 	%f65, %f63, %f64, %f62;
	ld.global.f32 	%f66, [%rd39+24];
	ld.shared.f32 	%f67, [%r69+24];
	fma.rn.f32 	%f68, %f66, %f67, %f65;
	ld.global.f32 	%f69, [%rd39+28];
	ld.shared.f32 	%f70, [%r69+28];
	fma.rn.f32 	%f121, %f69, %f70, %f68;
	add.s32 	%r70, %r70, 16;
	add.s64 	%rd39, %rd39, 64;
	add.s32 	%r69, %r69, 64;
	setp.ne.s32 	%p6, %r70, 0;
	mov.u32 	%r72, %r9;
	@%p6 bra 	$L__BB2_5;
$L__BB2_6:
	setp.eq.s32 	%p7, %r5, 0;
	@%p7 bra 	$L__BB2_16;
	shl.b32 	%r53, %r15, 8;
	add.s32 	%r22, %r44, %r53;
	setp.lt.u32 	%p8, %r6, 7;
	@%p8 bra 	$L__BB2_9;
	add.s32 	%r55, %r72, %r14;
	mul.wide.u32 	%rd16, %r55, 4;
	add.s64 	%rd17, %rd1, %rd16;
	ld.global.f32 	%f72, [%rd17];
	add.s32 	%r56, %r72, %r3;
	shl.b32 	%r57, %r56, 2;
	add.s32 	%r58, %r22, %r57;
	ld.shared.f32 	%f73, [%r58];
	fma.rn.f32 	%f74, %f72, %f73, %f121;
	cvt.u64.u32 	%rd18, %r14;
	cvt.u64.u32 	%rd19, %r72;
	add.s64 	%rd20, %rd19, %rd18;
	shl.b64 	%rd21, %rd20, 2;
	add.s64 	%rd22, %rd1, %rd21;
	ld.global.f32 	%f75, [%rd22+4];
	ld.shared.f32 	%f76, [%r58+4];
	fma.rn.f32 	%f77, %f75, %f76, %f74;
	ld.global.f32 	%f78, [%rd22+8];
	ld.shared.f32 	%f79, [%r58+8];
	fma.rn.f32 	%f80, %f78, %f79, %f77;
	ld.global.f32 	%f81, [%rd22+12];
	ld.shared.f32 	%f82, [%r58+12];
	fma.rn.f32 	%f83, %f81, %f82, %f80;
	ld.global.f32 	%f84, [%rd22+16];
	ld.shared.f32 	%f85, [%r58+16];
	fma.rn.f32 	%f86, %f84, %f85, %f83;
	ld.global.f32 	%f87, [%rd22+20];
	ld.shared.f32 	%f88, [%r58+20];
	fma.rn.f32 	%f89, %f87, %f88, %f86;
	ld.global.f32 	%f90, [%rd22+24];
	ld.shared.f32 	%f91, [%r58+24];
	fma.rn.f32 	%f92, %f90, %f91, %f89;
	ld.global.f32 	%f93, [%rd22+28];
	ld.shared.f32 	%f94, [%r58+28];
	fma.rn.f32 	%f121, %f93, %f94, %f92;
	add.s32 	%r72, %r72, 8;
$L__BB2_9:
	setp.eq.s32 	%p9, %r7, 0;
	@%p9 bra 	$L__BB2_16;
	setp.lt.u32 	%p10, %r8, 3;
	@%p10 bra 	$L__BB2_12;
	add.s32 	%r59, %r72, %r14;
	mul.wide.u32 	%rd23, %r59, 4;
	add.s64 	%rd24, %rd1, %rd23;
	ld.global.f32 	%f96, [%rd24];
	add.s32 	%r60, %r72, %r3;
	shl.b32 	%r61, %r60, 2;
	add.s32 	%r62, %r22, %r61;
	ld.shared.f32 	%f97, [%r62];
	fma.rn.f32 	%f98, %f96, %f97, %f121;
	cvt.u64.u32 	%rd25, %r14;
	cvt.u64.u32 	%rd26, %r72;
	add.s64 	%rd27, %rd26, %rd25;
	shl.b64 	%rd28, %rd27, 2;
	add.s64 	%rd29, %rd1, %rd28;
	ld.global.f32 	%f99, [%rd29+4];
	ld.shared.f32 	%f100, [%r62+4];
	fma.rn.f32 	%f101, %f99, %f100, %f98;
	ld.global.f32 	%f102, [%rd29+8];
	ld.shared.f32 	%f103, [%r62+8];
	fma.rn.f32 	%f104, %f102, %f103, %f101;
	ld.global.f32 	%f105, [%rd29+12];
	ld.shared.f32 	%f106, [%r62+12];
	fma.rn.f32 	%f121, %f105, %f106, %f104;
	add.s32 	%r72, %r72, 4;
$L__BB2_12:
	setp.eq.s32 	%p11, %r10, 0;
	@%p11 bra 	$L__BB2_16;
	setp.eq.s32 	%p12, %r10, 1;
	add.s32 	%r63, %r72, %r14;
	mul.wide.u32 	%rd30, %r63, 4;
	add.s64 	%rd31, %rd1, %rd30;
	ld.global.f32 	%f107, [%rd31];
	add.s32 	%r64, %r72, %r3;
	shl.b32 	%r65, %r64, 2;
	add.s32 	%r27, %r22, %r65;
	ld.shared.f32 	%f108, [%r27];
	fma.rn.f32 	%f121, %f107, %f108, %f121;
	@%p12 bra 	$L__BB2_16;
	setp.eq.s32 	%p13, %r10, 2;
	cvt.u64.u32 	%rd32, %r14;
	cvt.u64.u32 	%rd33, %r72;
	add.s64 	%rd34, %rd33, %rd32;
	shl.b64 	%rd35, %rd34, 2;
	add.s64 	%rd5, %rd1, %rd35;
	ld.global.f32 	%f109, [%rd5+4];
	ld.shared.f32 	%f110, [%r27+4];
	fma.rn.f32 	%f121, %f109, %f110, %f121;
	@%p13 bra 	$L__BB2_16;
	ld.global.f32 	%f111, [%rd5+8];
	ld.shared.f32 	%f112, [%r27+8];
	fma.rn.f32 	%f121, %f111, %f112, %f121;
$L__BB2_16:
	add.s32 	%r68, %r68, 1;
	setp.ne.s32 	%p14, %r68, %r29;
	@%p14 bra 	$L__BB2_3;
$L__BB2_17:
	cvt.rzi.u32.f32 	%r66, %f121;
	mad.lo.s32 	%r67, %r31, %r2, %r4;
	cvt.s64.s32 	%rd36, %r67;
	cvta.to.global.u64 	%rd37, %rd6;
	add.s64 	%rd38, %rd37, %rd36;
	st.global.u8 	[%rd38], %r66;
$L__BB2_18:
	ret;

}
	// .globl	_Z14filterKernelV4PhiiiiS_ii
.visible .entry _Z14filterKernelV4PhiiiiS_ii(
	.param .u64 .ptr .align 1 _Z14filterKernelV4PhiiiiS_ii_param_0,
	.param .u32 _Z14filterKernelV4PhiiiiS_ii_param_1,
	.param .u32 _Z14filterKernelV4PhiiiiS_ii_param_2,
	.param .u32 _Z14filterKernelV4PhiiiiS_ii_param_3,
	.param .u32 _Z14filterKernelV4PhiiiiS_ii_param_4,
	.param .u64 .ptr .align 1 _Z14filterKernelV4PhiiiiS_ii_param_5,
	.param .u32 _Z14filterKernelV4PhiiiiS_ii_param_6,
	.param .u32 _Z14filterKernelV4PhiiiiS_ii_param_7
)
{
	.reg .pred 	%p<13>;
	.reg .b16 	%rs<5>;
	.reg .b32 	%r<73>;
	.reg .b32 	%f<75>;
	.reg .b64 	%rd<37>;
	// demoted variable
	.shared .align 4 .b8 _ZZ14filterKernelV4PhiiiiS_iiE4data[16384];
	ld.param.u64 	%rd5, [_Z14filterKernelV4PhiiiiS_ii_param_0];
	ld.param.u32 	%r30, [_Z14filterKernelV4PhiiiiS_ii_param_2];
	ld.param.u32 	%r27, [_Z14filterKernelV4PhiiiiS_ii_param_3];
	ld.param.u32 	%r28, [_Z14filterKernelV4PhiiiiS_ii_param_4];
	ld.param.u64 	%rd4, [_Z14filterKernelV4PhiiiiS_ii_param_5];
	ld.param.u32 	%r31, [_Z14filterKernelV4PhiiiiS_ii_param_6];
	ld.param.u32 	%r29, [_Z14filterKernelV4PhiiiiS_ii_param_7];
	cvta.to.global.u64 	%rd6, %rd5;
	mov.u32 	%r32, %ctaid.y;
	mov.u32 	%r33, %ntid.y;
	mov.u32 	%r1, %tid.y;
	mad.lo.s32 	%r2, %r32, %r33, %r1;
	mov.u32 	%r34, %ctaid.x;
	mov.u32 	%r35, %ntid.x;
	mov.u32 	%r3, %tid.x;
	mad.lo.s32 	%r4, %r34, %r35, %r3;
	add.s32 	%r36, %r2, %r1;
	add.s32 	%r37, %r4, %r3;
	mad.lo.s32 	%r38, %r30, %r36, %r37;
	cvt.s64.s32 	%rd7, %r38;
	add.s64 	%rd8, %rd6, %rd7;
	ld.global.u8 	%rs1, [%rd8];
	cvt.rn.f32.u16 	%f15, %rs1;
	shl.b32 	%r39, %r1, 9;
	shl.b32 	%r40, %r3, 3;
	add.s32 	%r41, %r39, %r40;
	mov.u32 	%r42, _ZZ14filterKernelV4PhiiiiS_iiE4data;
	add.s32 	%r43, %r42, %r41;
	st.shared.f32 	[%r43], %f15;
	cvt.s64.s32 	%rd9, %r30;
	add.s64 	%rd10, %rd8, %rd9;
	ld.global.u8 	%rs2, [%rd10];
	cvt.rn.f32.u16 	%f16, %rs2;
	st.shared.f32 	[%r43+256], %f16;
	ld.global.u8 	%rs3, [%rd8+1];
	cvt.rn.f32.u16 	%f17, %rs3;
	st.shared.f32 	[%r43+4], %f17;
	ld.global.u8 	%rs4, [%rd10+1];
	cvt.rn.f32.u16 	%f18, %rs4;
	st.shared.f32 	[%r43+260], %f18;
	bar.sync 	0;
	setp.ge.s32 	%p1, %r2, %r31;
	setp.ge.s32 	%p2, %r4, %r29;
	or.pred  	%p3, %p1, %p2;
	@%p3 bra 	$L__BB3_16;
	mov.f32 	%f73, 0f00000000;
	min.s32 	%r44, %r27, %r28;
	setp.lt.s32 	%p4, %r44, 1;
	@%p4 bra 	$L__BB3_15;
	and.b32  	%r5, %r28, 7;
	add.s32 	%r6, %r5, -1;
	and.b32  	%r7, %r28, 3;
	and.b32  	%r8, %r28, 2147483640;
	and.b32  	%r9, %r28, 1;
	neg.s32 	%r10, %r8;
	shl.b32 	%r46, %r3, 2;
	add.s32 	%r48, %r46, %r42;
	add.s32 	%r11, %r48, 16;
	mov.f32 	%f73, 0f00000000;
	mov.b32 	%r67, 0;
	mov.u64 	%rd31, kernel_dxy;
$L__BB3_3:
	setp.lt.u32 	%p5, %r28, 8;
	mul.lo.s32 	%r13, %r67, %r28;
	add.s32 	%r14, %r67, %r1;
	mov.b32 	%r71, 0;
	@%p5 bra 	$L__BB3_6;
	mul.wide.u32 	%rd11, %r13, 4;
	add.s64 	%rd13, %rd31, %rd11;
	add.s64 	%rd36, %rd13, 16;
	shl.b32 	%r50, %r14, 8;
	add.s32 	%r68, %r11, %r50;
	mov.u32 	%r69, %r10;
$L__BB3_5:
	.pragma "nounroll";
	ld.const.f32 	%f22, [%rd36+-16];
	ld.shared.f32 	%f23, [%r68+-16];
	fma.rn.f32 	%f24, %f22, %f23, %f73;
	ld.const.f32 	%f25, [%rd36+-12];
	ld.shared.f32 	%f26, [%r68+-12];
	fma.rn.f32 	%f27, %f25, %f26, %f24;
	ld.const.f32 	%f28, [%rd36+-8];
	ld.shared.f32 	%f29, [%r68+-8];
	fma.rn.f32 	%f30, %f28, %f29, %f27;
	ld.const.f32 	%f31, [%rd36+-4];
	ld.shared.f32 	%f32, [%r68+-4];
	fma.rn.f32 	%f33, %f31, %f32, %f30;
	ld.const.f32 	%f34, [%rd36];
	ld.shared.f32 	%f35, [%r68];
	fma.rn.f32 	%f36, %f34, %f35, %f33;
	ld.const.f32 	%f37, [%rd36+4];
	ld.shared.f32 	%f38, [%r68+4];
	fma.rn.f32 	%f39, %f37, %f38, %f36;
	ld.const.f32 	%f40, [%rd36+8];
	ld.shared.f32 	%f41, [%r68+8];
	fma.rn.f32 	%f42, %f40, %f41, %f39;
	ld.const.f32 	%f43, [%rd36+12];
	ld.shared.f32 	%f44, [%r68+12];
	fma.rn.f32 	%f73, %f43, %f44, %f42;
	add.s32 	%r69, %r69, 8;
	add.s64 	%rd36, %rd36, 32;
	add.s32 	%r68, %r68, 32;
	setp.ne.s32 	%p6, %r69, 0;
	mov.u32 	%r71, %r8;
	@%p6 bra 	$L__BB3_5;
$L__BB3_6:
	setp.eq.s32 	%p7, %r5, 0;
	@%p7 bra 	$L__BB3_14;
	shl.b32 	%r51, %r14, 8;
	add.s32 	%r21, %r42, %r51;
	setp.lt.u32 	%p8, %r6, 3;
	@%p8 bra 	$L__BB3_9;
	add.s32 	%r53, %r71, %r13;
	mul.wide.u32 	%rd14, %r53, 4;
	add.s64 	%rd16, %rd31, %rd14;
	ld.const.f32 	%f46, [%rd16];
	add.s32 	%r54, %r71, %r3;
	shl.b32 	%r55, %r54, 2;
	add.s32 	%r56, %r21, %r55;
	ld.shared.f32 	%f47, [%r56];
	fma.rn.f32 	%f48, %f46, %f47, %f73;
	cvt.u64.u32 	%rd17, %r13;
	cvt.u64.u32 	%rd18, %r71;
	add.s64 	%rd19, %rd18, %rd17;
	shl.b64 	%rd20, %rd19, 2;
	add.s64 	%rd21, %rd31, %rd20;
	ld.const.f32 	%f49, [%rd21+4];
	ld.shared.f32 	%f50, [%r56+4];
	fma.rn.f32 	%f51, %f49, %f50, %f48;
	ld.const.f32 	%f52, [%rd21+8];
	ld.shared.f32 	%f53, [%r56+8];
	fma.rn.f32 	%f54, %f52, %f53, %f51;
	ld.const.f32 	%f55, [%rd21+12];
	ld.shared.f32 	%f56, [%r56+12];
	fma.rn.f32 	%f73, %f55, %f56, %f54;
	add.s32 	%r71, %r71, 4;
$L__BB3_9:
	setp.eq.s32 	%p9, %r7, 0;
	@%p9 bra 	$L__BB3_14;
	setp.eq.s32 	%p10, %r7, 1;
	@%p10 bra 	$L__BB3_12;
	add.s32 	%r57, %r71, %r13;
	mul.wide.u32 	%rd22, %r57, 4;
	add.s64 	%rd24, %rd31, %rd22;
	ld.const.f32 	%f58, [%rd24];
	add.s32 	%r58, %r71, %r3;
	shl.b32 	%r59, %r58, 2;
	add.s32 	%r60, %r21, %r59;
	ld.shared.f32 	%f59, [%r60];
	fma.rn.f32 	%f60, %f58, %f59, %f73;
	cvt.u64.u32 	%rd25, %r13;
	cvt.u64.u32 	%rd26, %r71;
	add.s64 	%rd27, %rd26, %rd25;
	shl.b64 	%rd28, %rd27, 2;
	add.s64 	%rd29, %rd31, %rd28;
	ld.const.f32 	%f61, [%rd29+4];
	ld.shared.f32 	%f62, [%r60+4];
	fma.rn.f32 	%f73, %f61, %f62, %f60;
	add.s32 	%r71, %r71, 2;
$L__BB3_12:
	setp.eq.s32 	%p11, %r9, 0;
	@%p11 bra 	$L__BB3_14;
	add.s32 	%r61, %r71, %r13;
	mul.wide.u32 	%rd30, %r61, 4;
	add.s64 	%rd32, %rd31, %rd30;
	ld.const.f32 	%f63, [%rd32];
	add.s32 	%r62, %r71, %r3;
	shl.b32 	%r63, %r62, 2;
	add.s32 	%r64, %r21, %r63;
	ld.shared.f32 	%f64, [%r64];
	fma.rn.f32 	%f73, %f63, %f64, %f73;
$L__BB3_14:
	add.s32 	%r67, %r67, 1;
	setp.ne.s32 	%p12, %r67, %r27;
	@%p12 bra 	$L__BB3_3;
$L__BB3_15:
	cvt.rzi.u32.f32 	%r65, %f73;
	mad.lo.s32 	%r66, %r29, %r2, %r4;
	cvt.s64.s32 	%rd33, %r66;
	cvta.to.global.u64 	%rd34, %rd4;
	add.s64 	%rd35, %rd34, %rd33;
	st.global.u8 	[%rd35], %r65;
$L__BB3_16:
	ret;

}
	// .globl	_Z17filterKernelV5ColPhiiiS_ii
.visible .entry _Z17filterKernelV5ColPhiiiS_ii(
	.param .u64 .ptr .align 1 _Z17filterKernelV5ColPhiiiS_ii_param_0,
	.param .u32 _Z17filterKernelV5ColPhiiiS_ii_param_1,
	.param .u32 _Z17filterKernelV5ColPhiiiS_ii_param_2,
	.param .u32 _Z17filterKernelV5ColPhiiiS_ii_param_3,
	.param .u64 .ptr .align 1 _Z17filterKernelV5ColPhiiiS_ii_param_4,
	.param .u32 _Z17filterKernelV5ColPhiiiS_ii_param_5,
	.param .u32 _Z17filterKernelV5ColPhiiiS_ii_param_6
)
{
	.reg .pred 	%p<13>;
	.reg .b16 	%rs<3>;
	.reg .b32 	%r<57>;
	.reg .b32 	%f<70>;
	.reg .b64 	%rd<23>;
	// demoted variable
	.shared .align 4 .b8 _ZZ17filterKernelV5ColPhiiiS_iiE4data[8192];
	ld.param.u64 	%rd4, [_Z17filterKernelV5ColPhiiiS_ii_param_0];
	ld.param.u32 	%r22, [_Z17filterKernelV5ColPhiiiS_ii_param_2];
	ld.param.u32 	%r20, [_Z17filterKernelV5ColPhiiiS_ii_param_3];
	ld.param.u64 	%rd3, [_Z17filterKernelV5ColPhiiiS_ii_param_4];
	ld.param.u32 	%r23, [_Z17filterKernelV5ColPhiiiS_ii_param_5];
	ld.param.u32 	%r21, [_Z17filterKernelV5ColPhiiiS_ii_param_6];
	cvta.to.global.u64 	%rd5, %rd4;
	mov.u32 	%r24, %ctaid.y;
	mov.u32 	%r25, %ntid.y;
	mov.u32 	%r1, %tid.y;
	mad.lo.s32 	%r2, %r24, %r25, %r1;
	mov.u32 	%r26, %ctaid.x;
	mov.u32 	%r27, %ntid.x;
	mov.u32 	%r3, %tid.x;
	mad.lo.s32 	%r4, %r26, %r27, %r3;
	add.s32 	%r28, %r4, %r3;
	mad.lo.s32 	%r29, %r22, %r2, %r28;
	cvt.s64.s32 	%rd6, %r29;
	add.s64 	%rd7, %rd5, %rd6;
	ld.global.u8 	%rs1, [%rd7];
	cvt.rn.f32.u16 	%f13, %rs1;
	shl.b32 	%r30, %r1, 8;
	mov.u32 	%r31, _ZZ17filterKernelV5ColPhiiiS_iiE4data;
	add.s32 	%r5, %r31, %r30;
	shl.b32 	%r32, %r3, 3;
	add.s32 	%r33, %r5, %r32;
	st.shared.f32 	[%r33], %f13;
	ld.global.u8 	%rs2, [%rd7+1];
	cvt.rn.f32.u16 	%f14, %rs2;
	st.shared.f32 	[%r33+4], %f14;
	bar.sync 	0;
	setp.ge.s32 	%p1, %r2, %r23;
	setp.ge.s32 	%p2, %r4, %r21;
	or.pred  	%p3, %p1, %p2;
	@%p3 bra 	$L__BB4_14;
	setp.lt.s32 	%p4, %r20, 1;
	mov.f32 	%f69, 0f00000000;
	@%p4 bra 	$L__BB4_13;
	and.b32  	%r6, %r20, 7;
	setp.lt.u32 	%p5, %r20, 8;
	mov.f32 	%f69, 0f00000000;
	mov.b32 	%r55, 0;
	@%p5 bra 	$L__BB4_5;
	and.b32  	%r55, %r20, 2147483640;
	neg.s32 	%r53, %r55;
	shl.b32 	%r36, %r3, 2;
	add.s32 	%r37, %r30, %r36;
	add.s32 	%r39, %r37, %r31;
	add.s32 	%r52, %r39, 16;
	mov.u64 	%rd9, kernel_dx;
	add.s64 	%rd22, %rd9, 16;
	mov.f32 	%f69, 0f00000000;
$L__BB4_4:
	.pragma "nounroll";
	ld.const.f32 	%f19, [%rd22+-16];
	ld.shared.f32 	%f20, [%r52+-16];
	fma.rn.f32 	%f21, %f19, %f20, %f69;
	ld.const.f32 	%f22, [%rd22+-12];
	ld.shared.f32 	%f23, [%r52+-12];
	fma.rn.f32 	%f24, %f22, %f23, %f21;
	ld.const.f32 	%f25, [%rd22+-8];
	ld.shared.f32 	%f26, [%r52+-8];
	fma.rn.f32 	%f27, %f25, %f26, %f24;
	ld.const.f32 	%f28, [%rd22+-4];
	ld.shared.f32 	%f29, [%r52+-4];
	fma.rn.f32 	%f30, %f28, %f29, %f27;
	ld.const.f32 	%f31, [%rd22];
	ld.shared.f32 	%f32, [%r52];
	fma.rn.f32 	%f33, %f31, %f32, %f30;
	ld.const.f32 	%f34, [%rd22+4];
	ld.shared.f32 	%f35, [%r52+4];
	fma.rn.f32 	%f36, %f34, %f35, %f33;
	ld.const.f32 	%f37, [%rd22+8];
	ld.shared.f32 	%f38, [%r52+8];
	fma.rn.f32 	%f39, %f37, %f38, %f36;
	ld.const.f32 	%f40, [%rd22+12];
	ld.shared.f32 	%f41, [%r52+12];
	fma.rn.f32 	%f69, %f40, %f41, %f39;
	add.s32 	%r53, %r53, 8;
	add.s64 	%rd22, %rd22, 32;
	add.s32 	%r52, %r52, 32;
	setp.ne.s32 	%p6, %r53, 0;
	@%p6 bra 	$L__BB4_4;
$L__BB4_5:
	setp.eq.s32 	%p7, %r6, 0;
	@%p7 bra 	$L__BB4_13;
	and.b32  	%r15, %r20, 3;
	setp.lt.u32 	%p8, %r6, 4;
	@%p8 bra 	$L__BB4_8;
	mul.wide.u32 	%rd10, %r55, 4;
	mov.u64 	%rd11, kernel_dx;
	add.s64 	%rd12, %rd11, %rd10;
	ld.const.f32 	%f43, [%rd12];
	add.s32 	%r40, %r55, %r3;
	shl.b32 	%r41, %r40, 2;
	add.s32 	%r42, %r5, %r41;
	ld.shared.f32 	%f44, [%r42];
	fma.rn.f32 	%f45, %f43, %f44, %f69;
	ld.const.f32 	%f46, [%rd12+4];
	ld.shared.f32 	%f47, [%r42+4];
	fma.rn.f32 	%f48, %f46, %f47, %f45;
	ld.const.f32 	%f49, [%rd12+8];
	ld.shared.f32 	%f50, [%r42+8];
	fma.rn.f32 	%f51, %f49, %f50, %f48;
	ld.const.f32 	%f52, [%rd12+12];
	ld.shared.f32 	%f53, [%r42+12];
	fma.rn.f32 	%f69, %f52, %f53, %f51;
	add.s32 	%r55, %r55, 4;
$L__BB4_8:
	setp.eq.s32 	%p9, %r15, 0;
	@%p9 bra 	$L__BB4_13;
	setp.eq.s32 	%p10, %r15, 1;
	@%p10 bra 	$L__BB4_11;
	mul.wide.u32 	%rd13, %r55, 4;
	mov.u64 	%rd14, kernel_dx;
	add.s64 	%rd15, %rd14, %rd13;
	ld.const.f32 	%f55, [%rd15];
	add.s32 	%r43, %r55, %r3;
	shl.b32 	%r44, %r43, 2;
	add.s32 	%r45, %r5, %r44;
	ld.shared.f32 	%f56, [%r45];
	fma.rn.f32 	%f57, %f55, %f56, %f69;
	ld.const.f32 	%f58, [%rd15+4];
	ld.shared.f32 	%f59, [%r45+4];
	fma.rn.f32 	%f69, %f58, %f59, %f57;
	add.s32 	%r55, %r55, 2;
$L__BB4_11:
	and.b32  	%r46, %r20, 1;
	setp.eq.b32 	%p11, %r46, 1;
	not.pred 	%p12, %p11;
	@%p12 bra 	$L__BB4_13;
	mul.wide.u32 	%rd16, %r55, 4;
	mov.u64 	%rd17, kernel_dx;
	add.s64 	%rd18, %rd17, %rd16;
	ld.const.f32 	%f60, [%rd18];
	add.s32 	%r47, %r55, %r3;
	shl.b32 	%r48, %r47, 2;
	add.s32 	%r49, %r5, %r48;
	ld.shared.f32 	%f61, [%r49];
	fma.rn.f32 	%f69, %f60, %f61, %f69;
$L__BB4_13:
	cvt.rzi.u32.f32 	%r50, %f69;
	mad.lo.s32 	%r51, %r21, %r2, %r4;
	cvt.s64.s32 	%rd19, %r51;
	cvta.to.global.u64 	%rd20, %rd3;
	add.s64 	%rd21, %rd20, %rd19;
	st.global.u8 	[%rd21], %r50;
$L__BB4_14:
	ret;

}
	// .globl	_Z17filterKernelV5RowPhiiiS_ii
.visible .entry _Z17filterKernelV5RowPhiiiS_ii(
	.param .u64 .ptr .align 1 _Z17filterKernelV5RowPhiiiS_ii_param_0,
	.param .u32 _Z17filterKernelV5RowPhiiiS_ii_param_1,
	.param .u32 _Z17filterKernelV5RowPhiiiS_ii_param_2,
	.param .u32 _Z17filterKernelV5RowPhiiiS_ii_param_3,
	.param .u64 .ptr .align 1 _Z17filterKernelV5RowPhiiiS_ii_param_4,
	.param .u32 _Z17filterKernelV5RowPhiiiS_ii_param_5,
	.param .u32 _Z17filterKernelV5RowPhiiiS_ii_param_6
)
{
	.reg .pred 	%p<13>;
	.reg .b16 	%rs<3>;
	.reg .b32 	%r<60>;
	.reg .b32 	%f<70>;
	.reg .b64 	%rd<25>;
	// demoted variable
	.shared .align 4 .b8 _ZZ17filterKernelV5RowPhiiiS_iiE4data[8192];
	ld.param.u64 	%rd4, [_Z17filterKernelV5RowPhiiiS_ii_param_0];
	ld.param.u32 	%r22, [_Z17filterKernelV5RowPhiiiS_ii_param_2];
	ld.param.u32 	%r20, [_Z17filterKernelV5RowPhiiiS_ii_param_3];
	ld.param.u64 	%rd3, [_Z17filterKernelV5RowPhiiiS_ii_param_4];
	ld.param.u32 	%r23, [_Z17filterKernelV5RowPhiiiS_ii_param_5];
	ld.param.u32 	%r21, [_Z17filterKernelV5RowPhiiiS_ii_param_6];
	cvta.to.global.u64 	%rd5, %rd4;
	mov.u32 	%r24, %ctaid.y;
	mov.u32 	%r25, %ntid.y;
	mov.u32 	%r1, %tid.y;
	mad.lo.s32 	%r2, %r24, %r25, %r1;
	mov.u32 	%r26, %ctaid.x;
	mov.u32 	%r27, %ntid.x;
	mov.u32 	%r3, %tid.x;
	mad.lo.s32 	%r4, %r26, %r27, %r3;
	add.s32 	%r28, %r2, %r1;
	mad.lo.s32 	%r29, %r22, %r28, %r4;
	cvt.s64.s32 	%rd6, %r29;
	add.s64 	%rd7, %rd5, %rd6;
	ld.global.u8 	%rs1, [%rd7];
	cvt.rn.f32.u16 	%f13, %rs1;
	shl.b32 	%r30, %r1, 8;
	mov.u32 	%r31, _ZZ17filterKernelV5RowPhiiiS_iiE4data;
	add.s32 	%r32, %r31, %r30;
	shl.b32 	%r33, %r3, 2;
	add.s32 	%r34, %r32, %r33;
	st.shared.f32 	[%r34], %f13;
	cvt.s64.s32 	%rd8, %r22;
	add.s64 	%rd9, %rd7, %rd8;
	ld.global.u8 	%rs2, [%rd9];
	cvt.rn.f32.u16 	%f14, %rs2;
	st.shared.f32 	[%r34+128], %f14;
	bar.sync 	0;
	setp.ge.s32 	%p1, %r2, %r23;
	setp.ge.s32 	%p2, %r4, %r21;
	or.pred  	%p3, %p1, %p2;
	@%p3 bra 	$L__BB5_14;
	setp.lt.s32 	%p4, %r20, 1;
	mov.f32 	%f69, 0f00000000;
	@%p4 bra 	$L__BB5_13;
	and.b32  	%r5, %r20, 7;
	setp.lt.u32 	%p5, %r20, 8;
	mov.f32 	%f69, 0f00000000;
	mov.b32 	%r58, 0;
	@%p5 bra 	$L__BB5_5;
	and.b32  	%r58, %r20, 2147483640;
	neg.s32 	%r56, %r58;
	shl.b32 	%r36, %r1, 7;
	add.s32 	%r38, %r36, %r33;
	add.s32 	%r40, %r38, %r31;
	add.s32 	%r55, %r40, 512;
	mov.u64 	%rd11, kernel_dx;
	add.s64 	%rd24, %rd11, 16;
	mov.f32 	%f69, 0f00000000;
$L__BB5_4:
	.pragma "nounroll";
	ld.const.f32 	%f19, [%rd24+-16];
	ld.shared.f32 	%f20, [%r55+-512];
	fma.rn.f32 	%f21, %f19, %f20, %f69;
	ld.const.f32 	%f22, [%rd24+-12];
	ld.shared.f32 	%f23, [%r55+-384];
	fma.rn.f32 	%f24, %f22, %f23, %f21;
	ld.const.f32 	%f25, [%rd24+-8];
	ld.shared.f32 	%f26, [%r55+-256];
	fma.rn.f32 	%f27, %f25, %f26, %f24;
	ld.const.f32 	%f28, [%rd24+-4];
	ld.shared.f32 	%f29, [%r55+-128];
	fma.rn.f32 	%f30, %f28, %f29, %f27;
	ld.const.f32 	%f31, [%rd24];
	ld.shared.f32 	%f32, [%r55];
	fma.rn.f32 	%f33, %f31, %f32, %f30;
	ld.const.f32 	%f34, [%rd24+4];
	ld.shared.f32 	%f35, [%r55+128];
	fma.rn.f32 	%f36, %f34, %f35, %f33;
	ld.const.f32 	%f37, [%rd24+8];
	ld.shared.f32 	%f38, [%r55+256];
	fma.rn.f32 	%f39, %f37, %f38, %f36;
	ld.const.f32 	%f40, [%rd24+12];
	ld.shared.f32 	%f41, [%r55+384];
	fma.rn.f32 	%f69, %f40, %f41, %f39;
	add.s32 	%r56, %r56, 8;
	add.s64 	%rd24, %rd24, 32;
	add.s32 	%r55, %r55, 1024;
	setp.ne.s32 	%p6, %r56, 0;
	@%p6 bra 	$L__BB5_4;
$L__BB5_5:
	setp.eq.s32 	%p7, %r5, 0;
	@%p7 bra 	$L__BB5_13;
	add.s32 	%r14, %r31, %r33;
	and.b32  	%r15, %r20, 3;
	setp.lt.u32 	%p8, %r5, 4;
	@%p8 bra 	$L__BB5_8;
	mul.wide.u32 	%rd12, %r58, 4;
	mov.u64 	%rd13, kernel_dx;
	add.s64 	%rd14, %rd13, %rd12;
	ld.const.f32 	%f43, [%rd14];
	add.s32 	%r43, %r58, %r1;
	shl.b32 	%r44, %r43, 7;
	add.s32 	%r45, %r14, %r44;
	ld.shared.f32 	%f44, [%r45];
	fma.rn.f32 	%f45, %f43, %f44, %f69;
	ld.const.f32 	%f46, [%rd14+4];
	ld.shared.f32 	%f47, [%r45+128];
	fma.rn.f32 	%f48, %f46, %f47, %f45;
	ld.const.f32 	%f49, [%rd14+8];
	ld.shared.f32 	%f50, [%r45+256];
	fma.rn.f32 	%f51, %f49, %f50, %f48;
	ld.const.f32 	%f52, [%rd14+12];
	ld.shared.f32 	%f53, [%r45+384];
	fma.rn.f32 	%f69, %f52, %f53, %f51;
	add.s32 	%r58, %r58, 4;
$L__BB5_8:
	setp.eq.s32 	%p9, %r15, 0;
	@%p9 bra 	$L__BB5_13;
	setp.eq.s32 	%p10, %r15, 1;
	@%p10 bra 	$L__BB5_11;
	mul.wide.u32 	%rd15, %r58, 4;
	mov.u64 	%rd16, kernel_dx;
	add.s64 	%rd17, %rd16, %rd15;
	ld.const.f32 	%f55, [%rd17];
	add.s32 	%r46, %r58, %r1;
	shl.b32 	%r47, %r46, 7;
	add.s32 	%r48, %r14, %r47;
	ld.shared.f32 	%f56, [%r48];
	fma.rn.f32 	%f57, %f55, %f56, %f69;
	ld.const.f32 	%f58, [%rd17+4];
	ld.shared.f32 	%f59, [%r48+128];
	fma.rn.f32 	%f69, %f58, %f59, %f57;
	add.s32 	%r58, %r58, 2;
$L__BB5_11:
	and.b32  	%r49, %r20, 1;
	setp.eq.b32 	%p11, %r49, 1;
	not.pred 	%p12, %p11;
	@%p12 bra 	$L__BB5_13;
	mul.wide.u32 	%rd18, %r58, 4;
	mov.u64 	%rd19, kernel_dx;
	add.s64 	%rd20, %rd19, %rd18;
	ld.const.f32 	%f60, [%rd20];
	add.s32 	%r50, %r58, %r1;
	shl.b32 	%r51, %r50, 7;
	add.s32 	%r52, %r14, %r51;
	ld.shared.f32 	%f61, [%r52];
	fma.rn.f32 	%f69, %f60, %f61, %f69;
$L__BB5_13:
	cvt.rzi.u32.f32 	%r53, %f69;
	mad.lo.s32 	%r54, %r21, %r2, %r4;
	cvt.s64.s32 	%rd21, %r54;
	cvta.to.global.u64 	%rd22, %rd3;
	add.s64 	%rd23, %rd22, %rd21;
	st.global.u8 	[%rd23], %r53;
$L__BB5_14:
	ret;

}


// ===== COMPILED SASS (sm_100) =====

	.target	sm_100

	.elftype	@"ET_EXEC"


//--------------------- .note.nv.tkinfo           --------------------------
	.section	.note.nv.tkinfo,"",@"SHT_NOTE"
	.sectionflags	@"SHF_NOTE_NV_TKINFO"
	.tkinfo
        /*0018*/ 	.word	0x00000002
        /*0030*/ 	.string	""
        /*0030*/ 	.string	"ptxas"
        /*0030*/ 	.string	"Cuda compilation tools, release 13.0, V13.0.88"
        /*0030*/ 	.string	"Build cuda_13.0.r13.0/compiler.36424714_0"
        /*0030*/ 	.string	"-arch sm_100 -m 64 "



//--------------------- .note.nv.cuinfo           --------------------------
	.section	.note.nv.cuinfo,"",@"SHT_NOTE"
	.sectionflags	@"SHF_NOTE_NV_CUINFO"
        /*0018*/ 	.short	0x0002
        /*001a*/ 	.short	0x0064
        /*001c*/ 	.short	0x0082
	.zero		2


//--------------------- .nv.info                  --------------------------
	.section	.nv.info,"",@"SHT_CUDA_INFO"
	.align	4


	//----- nvinfo : EIATTR_REGCOUNT
	.align		4
        /*0000*/ 	.byte	0x04, 0x2f
        /*0002*/ 	.short	(.L_3 - .L_2)
	.align		4
.L_2:
        /*0004*/ 	.word	index@(_Z14filterKernelV1PhPfiiiiS_ii)
        /*0008*/ 	.word	0x0000001a


	//----- nvinfo : EIATTR_FRAME_SIZE
	.align		4
.L_3:
        /*000c*/ 	.byte	0x04, 0x11
        /*000e*/ 	.short	(.L_5 - .L_4)
	.align		4
.L_4:
        /*0010*/ 	.word	index@(_Z14filterKernelV1PhPfiiiiS_ii)
        /*0014*/ 	.word	0x00000000


	//----- nvinfo : EIATTR_REGCOUNT
	.align		4
.L_5:
        /*0018*/ 	.byte	0x04, 0x2f
        /*001a*/ 	.short	(.L_7 - .L_6)
	.align		4
.L_6:
        /*001c*/ 	.word	index@(_Z14filterKernelV2PhPfiiiiS_ii)
        /*0020*/ 	.word	0x0000001c


	//----- nvinfo : EIATTR_FRAME_SIZE
	.align		4
.L_7:
        /*0024*/ 	.byte	0x04, 0x11
        /*0026*/ 	.short	(.L_9 - .L_8)
	.align		4
.L_8:
        /*0028*/ 	.word	index@(_Z14filterKernelV2PhPfiiiiS_ii)
        /*002c*/ 	.word	0x00000000


	//----- nvinfo : EIATTR_REGCOUNT
	.align		4
.L_9:
        /*0030*/ 	.byte	0x04, 0x2f
        /*0032*/ 	.short	(.L_11 - .L_10)
	.align		4
.L_10:
        /*0034*/ 	.word	index@(_Z14filterKernelV3PhPfiiiiS_ii)
        /*0038*/ 	.word	0x00000020


	//----- nvinfo : EIATTR_FRAME_SIZE
	.align		4
.L_11:
        /*003c*/ 	.byte	0x04, 0x11
        /*003e*/ 	.short	(.L_13 - .L_12)
	.align		4
.L_12:
        /*0040*/ 	.word	index@(_Z14filterKernelV3PhPfiiiiS_ii)
        /*0044*/ 	.word	0x00000000


	//----- nvinfo : EIATTR_REGCOUNT
	.align		4
.L_13:
        /*0048*/ 	.byte	0x04, 0x2f
        /*004a*/ 	.short	(.L_15 - .L_14)
	.align		4
.L_14:
        /*004c*/ 	.word	index@(_Z14filterKernelV4PhiiiiS_ii)
        /*0050*/ 	.word	0x0000001a


	//----- nvinfo : EIATTR_FRAME_SIZE
	.align		4
.L_15:
        /*0054*/ 	.byte	0x04, 0x11
        /*0056*/ 	.short	(.L_17 - .L_16)
	.align		4
.L_16:
        /*0058*/ 	.word	index@(_Z14filterKernelV4PhiiiiS_ii)
        /*005c*/ 	.word	0x00000000


	//----- nvinfo : EIATTR_REGCOUNT
	.align		4
.L_17:
        /*0060*/ 	.byte	0x04, 0x2f
        /*0062*/ 	.short	(.L_19 - .L_18)
	.align		4
.L_18:
        /*0064*/ 	.word	index@(_Z17filterKernelV5ColPhiiiS_ii)
        /*0068*/ 	.word	0x00000016


	//----- nvinfo : EIATTR_FRAME_SIZE
	.align		4
.L_19:
        /*006c*/ 	.byte	0x04, 0x11
        /*006e*/ 	.short	(.L_21 - .L_20)
	.align		4
.L_20:
        /*0070*/ 	.word	index@(_Z17filterKernelV5ColPhiiiS_ii)
        /*0074*/ 	.word	0x00000000


	//----- nvinfo : EIATTR_REGCOUNT
	.align		4
.L_21:
        /*0078*/ 	.byte	0x04, 0x2f
        /*007a*/ 	.short	(.L_23 - .L_22)
	.align		4
.L_22:
        /*007c*/ 	.word	index@(_Z17filterKernelV5RowPhiiiS_ii)
        /*0080*/ 	.word	0x00000017


	//----- nvinfo : EIATTR_FRAME_SIZE
	.align		4
.L_23:
        /*0084*/ 	.byte	0x04, 0x11
        /*0086*/ 	.short	(.L_25 - .L_24)
	.align		4
.L_24:
        /*0088*/ 	.word	index@(_Z17filterKernelV5RowPhiiiS_ii)
        /*008c*/ 	.word	0x00000000


	//----- nvinfo : EIATTR_MIN_STACK_SIZE
	.align		4
.L_25:
        /*0090*/ 	.byte	0x04, 0x12
        /*0092*/ 	.short	(.L_27 - .L_26)
	.align		4
.L_26:
        /*0094*/ 	.word	index@(_Z17filterKernelV5RowPhiiiS_ii)
        /*0098*/ 	.word	0x00000000


	//----- nvinfo : EIATTR_MIN_STACK_SIZE
	.align		4
.L_27:
        /*009c*/ 	.byte	0x04, 0x12
        /*009e*/ 	.short	(.L_29 - .L_28)
	.align		4
.L_28:
        /*00a0*/ 	.word	index@(_Z17filterKernelV5ColPhiiiS_ii)
        /*00a4*/ 	.word	0x00000000


	//----- nvinfo : EIATTR_MIN_STACK_SIZE
	.align		4
.L_29:
        /*00a8*/ 	.byte	0x04, 0x12
        /*00aa*/ 	.short	(.L_31 - .L_30)
	.align		4
.L_30:
        /*00ac*/ 	.word	index@(_Z14filterKernelV4PhiiiiS_ii)
        /*00b0*/ 	.word	0x00000000


	//----- nvinfo : EIATTR_MIN_STACK_SIZE
	.align		4
.L_31:
        /*00b4*/ 	.byte	0x04, 0x12
        /*00b6*/ 	.short	(.L_33 - .L_32)
	.align		4
.L_32:
        /*00b8*/ 	.word	index@(_Z14filterKernelV3PhPfiiiiS_ii)
        /*00bc*/ 	.word	0x00000000


	//----- nvinfo : EIATTR_MIN_STACK_SIZE
	.align		4
.L_33:
        /*00c0*/ 	.byte	0x04, 0x12
        /*00c2*/ 	.short	(.L_35 - .L_34)
	.align		4
.L_34:
        /*00c4*/ 	.word	index@(_Z14filterKernelV2PhPfiiiiS_ii)
        /*00c8*/ 	.word	0x00000000


	//----- nvinfo : EIATTR_MIN_STACK_SIZE
	.align		4
.L_35:
        /*00cc*/ 	.byte	0x04, 0x12
        /*00ce*/ 	.short	(.L_37 - .L_36)
	.align		4
.L_36:
        /*00d0*/ 	.word	index@(_Z14filterKernelV1PhPfiiiiS_ii)
        /*00d4*/ 	.word	0x00000000
.L_37:


//--------------------- .nv.compat                --------------------------
	.section	.nv.compat,"",@"SHT_CUDA_COMPAT_INFO"
	.align	4
        /*0000*/ 	.byte	0x02, 0x09, 0x00, 0x00, 0x02, 0x02, 0x01, 0x00, 0x02, 0x05, 0x05, 0x00, 0x03, 0x07, 0x01, 0x01
        /*0010*/ 	.byte	0x02, 0x03, 0x00, 0x00, 0x02, 0x06, 0x01, 0x00, 0x04, 0x0b, 0x08, 0x00, 0x09, 0x00, 0x00, 0x00
        /*0020*/ 	.byte	0x00, 0x00, 0x00, 0x00


//--------------------- .nv.info._Z17filterKernelV5RowPhiiiS_ii --------------------------
	.section	.nv.info._Z17filterKernelV5RowPhiiiS_ii,"",@"SHT_CUDA_INFO"
	.sectionflags	@""
	.align	4


	//----- nvinfo : EIATTR_CUDA_API_VERSION
	.align		4
        /*0000*/ 	.byte	0x04, 0x37
        /*0002*/ 	.short	(.L_39 - .L_38)
.L_38:
        /*0004*/ 	.word	0x00000082


	//----- nvinfo : EIATTR_KPARAM_INFO
	.align		4
.L_39:
        /*0008*/ 	.byte	0x04, 0x17
        /*000a*/ 	.short	(.L_41 - .L_40)
.L_40:
        /*000c*/ 	.word	0x00000000
        /*0010*/ 	.short	0x0006
        /*0012*/ 	.short	0x0024
        /*0014*/ 	.byte	0x00, 0xf0, 0x11, 0x00


	//----- nvinfo : EIATTR_KPARAM_INFO
	.align		4
.L_41:
        /*0018*/ 	.byte	0x04, 0x17
        /*001a*/ 	.short	(.L_43 - .L_42)
.L_42:
        /*001c*/ 	.word	0x00000000
        /*0020*/ 	.short	0x0005
        /*0022*/ 	.short	0x0020
        /*0024*/ 	.byte	0x00, 0xf0, 0x11, 0x00


	//----- nvinfo : EIATTR_KPARAM_INFO
	.align		4
.L_43:
        /*0028*/ 	.byte	0x04, 0x17
        /*002a*/ 	.short	(.L_45 - .L_44)
.L_44:
        /*002c*/ 	.word	0x00000000
        /*0030*/ 	.short	0x0004
        /*0032*/ 	.short	0x0018
        /*0034*/ 	.byte	0x00, 0xf5, 0x21, 0x00


	//----- nvinfo : EIATTR_KPARAM_INFO
	.align		4
.L_45:
        /*0038*/ 	.byte	0x04, 0x17
        /*003a*/ 	.short	(.L_47 - .L_46)
.L_46:
        /*003c*/ 	.word	0x00000000
        /*0040*/ 	.short	0x0003
        /*0042*/ 	.short	0x0010
        /*0044*/ 	.byte	0x00, 0xf0, 0x11, 0x00


	//----- nvinfo : EIATTR_KPARAM_INFO
	.align		4
.L_47:
        /*0048*/ 	.byte	0x04, 0x17
        /*004a*/ 	.short	(.L_49 - .L_48)
.L_48:
        /*004c*/ 	.word	0x00000000
        /*0050*/ 	.short	0x0002
        /*0052*/ 	.short	0x000c
        /*0054*/ 	.byte	0x00, 0xf0, 0x11, 0x00


	//----- nvinfo : EIATTR_KPARAM_INFO
	.align		4
.L_49:
        /*0058*/ 	.byte	0x04, 0x17
        /*005a*/ 	.short	(.L_51 - .L_50)
.L_50:
        /*005c*/ 	.word	0x00000000
        /*0060*/ 	.short	0x0001
        /*0062*/ 	.short	0x0008
        /*0064*/ 	.byte	0x00, 0xf0, 0x11, 0x00


	//----- nvinfo : EIATTR_KPARAM_INFO
	.align		4
.L_51:
        /*0068*/ 	.byte	0x04, 0x17
        /*006a*/ 	.short	(.L_53 - .L_52)
.L_52:
        /*006c*/ 	.word	0x00000000
        /*0070*/ 	.short	0x0000
        /*0072*/ 	.short	0x0000
        /*0074*/ 	.byte	0x00, 0xf5, 0x21, 0x00


	//----- nvinfo : EIATTR_SPARSE_MMA_MASK
	.align		4
.L_53:
        /*0078*/ 	.byte	0x03, 0x50
        /*007a*/ 	.short	0x0000


	//----- nvinfo : EIATTR_MAXREG_COUNT
	.align		4
        /*007c*/ 	.byte	0x03, 0x1b
        /*007e*/ 	.short	0x00ff


	//----- nvinfo : EIATTR_NUM_BARRIERS
	.align		4
        /*0080*/ 	.byte	0x02, 0x4c
        /*0082*/ 	.byte	0x01
	.zero		1


	//----- nvinfo : EIATTR_MERCURY_ISA_VERSION
	.align		4
        /*0084*/ 	.byte	0x03, 0x5f
        /*0086*/ 	.short	0x0101


	//----- nvinfo : EIATTR_VRC_CTA_INIT_COUNT
	.align		4
        /*0088*/ 	.byte	0x02, 0x4a
	.zero		1
	.zero		1


	//----- nvinfo : EIATTR_EXIT_INSTR_OFFSETS
	.align		4
        /*008c*/ 	.byte	0x04, 0x1c
        /*008e*/ 	.short	(.L_55 - .L_54)


	//   ....[0]....
.L_54:
        /*0090*/ 	.word	0x00000220


	//   ....[1]....
        /*0094*/ 	.word	0x00000850


	//----- nvinfo : EIATTR_CBANK_PARAM_SIZE
	.align		4
.L_55:
        /*0098*/ 	.byte	0x03, 0x19
        /*009a*/ 	.short	0x0028


	//----- nvinfo : EIATTR_PARAM_CBANK
	.align		4
        /*009c*/ 	.byte	0x04, 0x0a
        /*009e*/ 	.short	(.L_57 - .L_56)
	.align		4
.L_56:
        /*00a0*/ 	.word	index@(.nv.constant0._Z17filterKernelV5RowPhiiiS_ii)
        /*00a4*/ 	.short	0x0380
        /*00a6*/ 	.short	0x0028


	//----- nvinfo : EIATTR_SW_WAR
	.align		4
.L_57:
        /*00a8*/ 	.byte	0x04, 0x36
        /*00aa*/ 	.short	(.L_59 - .L_58)
.L_58:
        /*00ac*/ 	.word	0x00000008
.L_59:


//--------------------- .nv.info._Z17filterKernelV5ColPhiiiS_ii --------------------------
	.section	.nv.info._Z17filterKernelV5ColPhiiiS_ii,"",@"SHT_CUDA_INFO"
	.sectionflags	@""
	.align	4


	//----- nvinfo : EIATTR_CUDA_API_VERSION
	.align		4
        /*0000*/ 	.byte	0x04, 0x37
        /*0002*/ 	.short	(.L_61 - .L_60)
.L_60:
        /*0004*/ 	.word	0x00000082


	//----- nvinfo : EIATTR_KPARAM_INFO
	.align		4
.L_61:
        /*0008*/ 	.byte	0x04, 0x17
        /*000a*/ 	.short	(.L_63 - .L_62)
.L_62:
        /*000c*/ 	.word	0x00000000
        /*0010*/ 	.short	0x0006
        /*0012*/ 	.short	0x0024
        /*0014*/ 	.byte	0x00, 0xf0, 0x11, 0x00


	//----- nvinfo : EIATTR_KPARAM_INFO
	.align		4
.L_63:
        /*0018*/ 	.byte	0x04, 0x17
        /*001a*/ 	.short	(.L_65 - .L_64)
.L_64:
        /*001c*/ 	.word	0x00000000
        /*0020*/ 	.short	0x0005
        /*0022*/ 	.short	0x0020
        /*0024*/ 	.byte	0x00, 0xf0, 0x11, 0x00


	//----- nvinfo : EIATTR_KPARAM_INFO
	.align		4
.L_65:
        /*0028*/ 	.byte	0x04, 0x17
        /*002a*/ 	.short	(.L_67 - .L_66)
.L_66:
        /*002c*/ 	.word	0x00000000
        /*0030*/ 	.short	0x0004
        /*0032*/ 	.short	0x0018
        /*0034*/ 	.byte	0x00, 0xf5, 0x21, 0x00


	//----- nvinfo : EIATTR_KPARAM_INFO
	.align		4
.L_67:
        /*0038*/ 	.byte	0x04, 0x17
        /*003a*/ 	.short	(.L_69 - .L_68)
.L_68:
        /*003c*/ 	.word	0x00000000
        /*0040*/ 	.short	0x0003
        /*0042*/ 	.short	0x0010
        /*0044*/ 	.byte	0x00, 0xf0, 0x11, 0x00


	//----- nvinfo : EIATTR_KPARAM_INFO
	.align		4
.L_69:
        /*0048*/ 	.byte	0x04, 0x17
        /*004a*/ 	.short	(.L_71 - .L_70)
.L_70:
        /*004c*/ 	.word	0x00000000
        /*0050*/ 	.short	0x0002
        /*0052*/ 	.short	0x000c
        /*0054*/ 	.byte	0x00, 0xf0, 0x11, 0x00


	//----- nvinfo : EIATTR_KPARAM_INFO
	.align		4
.L_71:
        /*0058*/ 	.byte	0x04, 0x17
        /*005a*/ 	.short	(.L_73 - .L_72)
.L_72:
        /*005c*/ 	.word	0x00000000
        /*0060*/ 	.short	0x0001
        /*0062*/ 	.short	0x0008
        /*0064*/ 	.byte	0x00, 0xf0, 0x11, 0x00


	//----- nvinfo : EIATTR_KPARAM_INFO
	.align		4
.L_73:
        /*0068*/ 	.byte	0x04, 0x17
        /*006a*/ 	.short	(.L_75 - .L_74)
.L_74:
        /*006c*/ 	.word	0x00000000
        /*0070*/ 	.short	0x0000
        /*0072*/ 	.short	0x0000
        /*0074*/ 	.byte	0x00, 0xf5, 0x21, 0x00


	//----- nvinfo : EIATTR_SPARSE_MMA_MASK
	.align		4
.L_75:
        /*0078*/ 	.byte	0x03, 0x50
        /*007a*/ 	.short	0x0000


	//----- nvinfo : EIATTR_MAXREG_COUNT
	.align		4
        /*007c*/ 	.byte	0x03, 0x1b
        /*007e*/ 	.short	0x00ff


	//----- nvinfo : EIATTR_NUM_BARRIERS
	.align		4
        /*0080*/ 	.byte	0x02, 0x4c
        /*0082*/ 	.byte	0x01
	.zero		1


	//----- nvinfo : EIATTR_MERCURY_ISA_VERSION
	.align		4
        /*0084*/ 	.byte	0x03, 0x5f
        /*0086*/ 	.short	0x0101


	//----- nvinfo : EIATTR_VRC_CTA_INIT_COUNT
	.align		4
        /*0088*/ 	.byte	0x02, 0x4a
	.zero		1
	.zero		1


	//----- nvinfo : EIATTR_EXIT_INSTR_OFFSETS
	.align		4
        /*008c*/ 	.byte	0x04, 0x1c
        /*008e*/ 	.short	(.L_77 - .L_76)


	//   ....[0]....
.L_76:
        /*0090*/ 	.word	0x000001f0


	//   ....[1]....
        /*0094*/ 	.word	0x00000810


	//----- nvinfo : EIATTR_CBANK_PARAM_SIZE
	.align		4
.L_77:
        /*0098*/ 	.byte	0x03, 0x19
        /*009a*/ 	.short	0x0028


	//----- nvinfo : EIATTR_PARAM_CBANK
	.align		4
        /*009c*/ 	.byte	0x04, 0x0a
        /*009e*/ 	.short	(.L_79 - .L_78)
	.align		4
.L_78:
        /*00a0*/ 	.word	index@(.nv.constant0._Z17filterKernelV5ColPhiiiS_ii)
        /*00a4*/ 	.short	0x0380
        /*00a6*/ 	.short	0x0028


	//----- nvinfo : EIATTR_SW_WAR
	.align		4
.L_79:
        /*00a8*/ 	.byte	0x04, 0x36
        /*00aa*/ 	.short	(.L_81 - .L_80)
.L_80:
        /*00ac*/ 	.word	0x00000008
.L_81:


//--------------------- .nv.info._Z14filterKernelV4PhiiiiS_ii --------------------------
	.section	.nv.info._Z14filterKernelV4PhiiiiS_ii,"",@"SHT_CUDA_INFO"
	.sectionflags	@""
	.align	4


	//----- nvinfo : EIATTR_CUDA_API_VERSION
	.align		4
        /*0000*/ 	.byte	0x04, 0x37
        /*0002*/ 	.short	(.L_83 - .L_82)
.L_82:
        /*0004*/ 	.word	0x00000082


	//----- nvinfo : EIATTR_KPARAM_INFO
	.align		4
.L_83:
        /*0008*/ 	.byte	0x04, 0x17
        /*000a*/ 	.short	(.L_85 - .L_84)
.L_84:
        /*000c*/ 	.word	0x00000000
        /*0010*/ 	.short	0x0007
        /*0012*/ 	.short	0x0024
        /*0014*/ 	.byte	0x00, 0xf0, 0x11, 0x00


	//----- nvinfo : EIATTR_KPARAM_INFO
	.align		4
.L_85:
        /*0018*/ 	.byte	0x04, 0x17
        /*001a*/ 	.short	(.L_87 - .L_86)
.L_86:
        /*001c*/ 	.word	0x00000000
        /*0020*/ 	.short	0x0006
        /*0022*/ 	.short	0x0020
        /*0024*/ 	.byte	0x00, 0xf0, 0x11, 0x00


	//----- nvinfo : EIATTR_KPARAM_INFO
	.align		4
.L_87:
        /*0028*/ 	.byte	0x04, 0x17
        /*002a*/ 	.short	(.L_89 - .L_88)
.L_88:
        /*002c*/ 	.word	0x00000000
        /*0030*/ 	.short	0x0005
        /*0032*/ 	.short	0x0018
        /*0034*/ 	.byte	0x00, 0xf5, 0x21, 0x00


	//----- nvinfo : EIATTR_KPARAM_INFO
	.align		4
.L_89:
        /*0038*/ 	.byte	0x04, 0x17
        /*003a*/ 	.short	(.L_91 - .L_90)
.L_90:
        /*003c*/ 	.word	0x00000000
        /*0040*/ 	.short	0x0004
        /*0042*/ 	.short	0x0014
        /*0044*/ 	.byte	0x00, 0xf0, 0x11, 0x00


	//----- nvinfo : EIATTR_KPARAM_INFO
	.align		4
.L_91:
        /*0048*/ 	.byte	0x04, 0x17
        /*004a*/ 	.short	(.L_93 - .L_92)
.L_92:
        /*004c*/ 	.word	0x00000000
        /*0050*/ 	.short	0x0003
        /*0052*/ 	.short	0x0010
        /*0054*/ 	.byte	0x00, 0xf0, 0x11, 0x00


	//----- nvinfo : EIATTR_KPARAM_INFO
	.align		4
.L_93:
        /*0058*/ 	.byte	0x04, 0x17
        /*005a*/ 	.short	(.L_95 - .L_94)
.L_94:
        /*005c*/ 	.word	0x00000000
        /*0060*/ 	.short	0x0002
        /*0062*/ 	.short	0x000c
        /*0064*/ 	.byte	0x00, 0xf0, 0x11, 0x00


	//----- nvinfo : EIATTR_KPARAM_INFO
	.align		4
.L_95:
        /*0068*/ 	.byte	0x04, 0x17
        /*006a*/ 	.short	(.L_97 - .L_96)
.L_96:
        /*006c*/ 	.word	0x00000000
        /*0070*/ 	.short	0x0001
        /*0072*/ 	.short	0x0008
        /*0074*/ 	.byte	0x00, 0xf0, 0x11, 0x00


	//----- nvinfo : EIATTR_KPARAM_INFO
	.align		4
.L_97:
        /*0078*/ 	.byte	0x04, 0x17
        /*007a*/ 	.short	(.L_99 - .L_98)
.L_98:
        /*007c*/ 	.word	0x00000000
        /*0080*/ 	.short	0x0000
        /*0082*/ 	.short	0x0000
        /*0084*/ 	.byte	0x00, 0xf5, 0x21, 0x00


	//----- nvinfo : EIATTR_SPARSE_MMA_MASK
	.align		4
.L_99:
        /*0088*/ 	.byte	0x03, 0x50
        /*008a*/ 	.short	0x0000


	//----- nvinfo : EIATTR_MAXREG_COUNT
	.align		4
        /*008c*/ 	.byte	0x03, 0x1b
        /*008e*/ 	.short	0x00ff


	//----- nvinfo : EIATTR_NUM_BARRIERS
	.align		4
        /*0090*/ 	.byte	0x02, 0x4c
        /*0092*/ 	.byte	0x01
	.zero		1


	//----- nvinfo : EIATTR_MERCURY_ISA_VERSION
	.align		4
        /*0094*/ 	.byte	0x03, 0x5f
        /*0096*/ 	.short	0x0101


	//----- nvinfo : EIATTR_VRC_CTA_INIT_COUNT
	.align		4
        /*0098*/ 	.byte	0x02, 0x4a
	.zero		1
	.zero		1


	//----- nvinfo : EIATTR_EXIT_INSTR_OFFSETS
	.align		4
        /*009c*/ 	.byte	0x04, 0x1c
        /*009e*/ 	.short	(.L_101 - .L_100)


	//   ....[0]....
.L_100:
        /*00a0*/ 	.word	0x00000280


	//   ....[1]....
        /*00a4*/ 	.word	0x000009c0


	//----- nvinfo : EIATTR_CBANK_PARAM_SIZE
	.align		4
.L_101:
        /*00a8*/ 	.byte	0x03, 0x19
        /*00aa*/ 	.short	0x0028


	//----- nvinfo : EIATTR_PARAM_CBANK
	.align		4
        /*00ac*/ 	.byte	0x04, 0x0a
        /*00ae*/ 	.short	(.L_103 - .L_102)
	.align		4
.L_102:
        /*00b0*/ 	.word	index@(.nv.constant0._Z14filterKernelV4PhiiiiS_ii)
        /*00b4*/ 	.short	0x0380
        /*00b6*/ 	.short	0x0028


	//----- nvinfo : EIATTR_SW_WAR
	.align		4
.L_103:
        /*00b8*/ 	.byte	0x04, 0x36
        /*00ba*/ 	.short	(.L_105 - .L_104)
.L_104:
        /*00bc*/ 	.word	0x00000008
.L_105:


//--------------------- .nv.info._Z14filterKernelV3PhPfiiiiS_ii --------------------------
	.section	.nv.info._Z14filterKernelV3PhPfiiiiS_ii,"",@"SHT_CUDA_INFO"
	.sectionflags	@""
	.align	4


	//----- nvinfo : EIATTR_CUDA_API_VERSION
	.align		4
        /*0000*/ 	.byte	0x04, 0x37
        /*0002*/ 	.short	(.L_107 - .L_106)
.L_106:
        /*0004*/ 	.word	0x00000082


	//----- nvinfo : EIATTR_KPARAM_INFO
	.align		4
.L_107:
        /*0008*/ 	.byte	0x04, 0x17
        /*000a*/ 	.short	(.L_109 - .L_108)
.L_108:
        /*000c*/ 	.word	0x00000000
        /*0010*/ 	.short	0x0008
        /*0012*/ 	.short	0x002c
        /*0014*/ 	.byte	0x00, 0xf0, 0x11, 0x00


	//----- nvinfo : EIATTR_KPARAM_INFO
	.align		4
.L_109:
        /*0018*/ 	.byte	0x04, 0x17
        /*001a*/ 	.short	(.L_111 - .L_110)
.L_110:
        /*001c*/ 	.word	0x00000000
        /*0020*/ 	.short	0x0007
        /*0022*/ 	.short	0x0028
        /*0024*/ 	.byte	0x00, 0xf0, 0x11, 0x00


	//----- nvinfo : EIATTR_KPARAM_INFO
	.align		4
.L_111:
        /*0028*/ 	.byte	0x04, 0x17
        /*002a*/ 	.short	(.L_113 - .L_112)
.L_112:
        /*002c*/ 	.word	0x00000000
        /*0030*/ 	.short	0x0006
        /*0032*/ 	.short	0x0020
        /*0034*/ 	.byte	0x00, 0xf5, 0x21, 0x00


	//----- nvinfo : EIATTR_KPARAM_INFO
	.align		4
.L_113:
        /*0038*/ 	.byte	0x04, 0x17
        /*003a*/ 	.short	(.L_115 - .L_114)
.L_114:
        /*003c*/ 	.word	0x00000000
        /*0040*/ 	.short	0x0005
        /*0042*/ 	.short	0x001c
        /*0044*/ 	.byte	0x00, 0xf0, 0x11, 0x00


	//----- nvinfo : EIATTR_KPARAM_INFO
	.align		4
.L_115:
        /*0048*/ 	.byte	0x04, 0x17
        /*004a*/ 	.short	(.L_117 - .L_116)
.L_116:
        /*004c*/ 	.word	0x00000000
        /*0050*/ 	.short	0x0004
        /*0052*/ 	.short	0x0018
        /*0054*/ 	.byte	0x00, 0xf0, 0x11, 0x00


	//----- nvinfo : EIATTR_KPARAM_INFO
	.align		4
.L_117:
        /*0058*/ 	.byte	0x04, 0x17
        /*005a*/ 	.short	(.L_119 - .L_118)
.L_118:
        /*005c*/ 	.word	0x00000000
        /*0060*/ 	.short	0x0003
        /*0062*/ 	.short	0x0014
        /*0064*/ 	.byte	0x00, 0xf0, 0x11, 0x00


	//----- nvinfo : EIATTR_KPARAM_INFO
	.align		4
.L_119:
        /*0068*/ 	.byte	0x04, 0x17
        /*006a*/ 	.short	(.L_121 - .L_120)
.L_120:
        /*006c*/ 	.word	0x00000000
        /*0070*/ 	.short	0x0002
        /*0072*/ 	.short	0x0010
        /*0074*/ 	.byte	0x00, 0xf0, 0x11, 0x00


	//----- nvinfo : EIATTR_KPARAM_INFO
	.align		4
.L_121:
        /*0078*/ 	.byte	0x04, 0x17
        /*007a*/ 	.short	(.L_123 - .L_122)
.L_122:
        /*007c*/ 	.word	0x00000000
        /*0080*/ 	.short	0x0001
        /*0082*/ 	.short	0x0008
        /*0084*/ 	.byte	0x00, 0xf5, 0x21, 0x00


	//----- nvinfo : EIATTR_KPARAM_INFO
	.align		4
.L_123:
        /*0088*/ 	.byte	0x04, 0x17
        /*008a*/ 	.short	(.L_125 - .L_124)
.L_124:
        /*008c*/ 	.word	0x00000000
        /*0090*/ 	.short	0x0000
        /*0092*/ 	.short	0x0000
        /*0094*/ 	.byte	0x00, 0xf5, 0x21, 0x00


	//----- nvinfo : EIATTR_SPARSE_MMA_MASK
	.align		4
.L_125:
        /*0098*/ 	.byte	0x03, 0x50
        /*009a*/ 	.short	0x0000


	//----- nvinfo : EIATTR_MAXREG_COUNT
	.align		4
        /*009c*/ 	.byte	0x03, 0x1b
        /*009e*/ 	.short	0x00ff


	//----- nvinfo : EIATTR_NUM_BARRIERS
	.align		4
        /*00a0*/ 	.byte	0x02, 0x4c
        /*00a2*/ 	.byte	0x01
	.zero		1


	//----- nvinfo : EIATTR_MERCURY_ISA_VERSION
	.align		4
        /*00a4*/ 	.byte	0x03, 0x5f
        /*00a6*/ 	.short	0x0101


	//----- nvinfo : EIATTR_VRC_CTA_INIT_COUNT
	.align		4
        /*00a8*/ 	.byte	0x02, 0x4a
	.zero		1
	.zero		1


	//----- nvinfo : EIATTR_EXIT_INSTR_OFFSETS
	.align		4
        /*00ac*/ 	.byte	0x04, 0x1c
        /*00ae*/ 	.short	(.L_127 - .L_126)


	//   ....[0]....
.L_126:
        /*00b0*/ 	.word	0x00000280


	//   ....[1]....
        /*00b4*/ 	.word	0x00000e30


	//----- nvinfo : EIATTR_CBANK_PARAM_SIZE
	.align		4
.L_127:
        /*00b8*/ 	.byte	0x03, 0x19
        /*00ba*/ 	.short	0x0030


	//----- nvinfo : EIATTR_PARAM_CBANK
	.align		4
        /*00bc*/ 	.byte	0x04, 0x0a
        /*00be*/ 	.short	(.L_129 - .L_128)
	.align		4
.L_128:
        /*00c0*/ 	.word	index@(.nv.constant0._Z14filterKernelV3PhPfiiiiS_ii)
        /*00c4*/ 	.short	0x0380
        /*00c6*/ 	.short	0x0030


	//----- nvinfo : EIATTR_SW_WAR
	.align		4
.L_129:
        /*00c8*/ 	.byte	0x04, 0x36
        /*00ca*/ 	.short	(.L_131 - .L_130)
.L_130:
        /*00cc*/ 	.word	0x00000008
.L_131:


//--------------------- .nv.info._Z14filterKernelV2PhPfiiiiS_ii --------------------------
	.section	.nv.info._Z14filterKernelV2PhPfiiiiS_ii,"",@"SHT_CUDA_INFO"
	.sectionflags	@""
	.align	4


	//----- nvinfo : EIATTR_CUDA_API_VERSION
	.align		4
        /*0000*/ 	.byte	0x04, 0x37
        /*0002*/ 	.short	(.L_133 - .L_132)
.L_132:
        /*0004*/ 	.word	0x00000082


	//----- nvinfo : EIATTR_KPARAM_INFO
	.align		4
.L_133:
        /*0008*/ 	.byte	0x04, 0x17
        /*000a*/ 	.short	(.L_135 - .L_134)
.L_134:
        /*000c*/ 	.word	0x00000000
        /*0010*/ 	.short	0x0008
        /*0012*/ 	.short	0x002c
        /*0014*/ 	.byte	0x00, 0xf0, 0x11, 0x00


	//----- nvinfo : EIATTR_KPARAM_INFO
	.align		4
.L_135:
        /*0018*/ 	.byte	0x04, 0x17
        /*001a*/ 	.short	(.L_137 - .L_136)
.L_136:
        /*001c*/ 	.word	0x00000000
        /*0020*/ 	.short	0x0007
        /*0022*/ 	.short	0x0028
        /*0024*/ 	.byte	0x00, 0xf0, 0x11, 0x00


	//----- nvinfo : EIATTR_KPARAM_INFO
	.align		4
.L_137:
        /*0028*/ 	.byte	0x04, 0x17
        /*002a*/ 	.short	(.L_139 - .L_138)
.L_138:
        /*002c*/ 	.word	0x00000000
        /*0030*/ 	.short	0x0006
        /*0032*/ 	.short	0x0020
        /*0034*/ 	.byte	0x00, 0xf5, 0x21, 0x00


	//----- nvinfo : EIATTR_KPARAM_INFO
	.align		4
.L_139:
        /*0038*/ 	.byte	0x04, 0x17
        /*003a*/ 	.short	(.L_141 - .L_140)
.L_140:
        /*003c*/ 	.word	0x00000000
        /*0040*/ 	.short	0x0005
        /*0042*/ 	.short	0x001c
        /*0044*/ 	.byte	0x00, 0xf0, 0x11, 0x00


	//----- nvinfo : EIATTR_KPARAM_INFO
	.align		4
.L_141:
        /*0048*/ 	.byte	0x04, 0x17
        /*004a*/ 	.short	(.L_143 - .L_142)
.L_142:
        /*004c*/ 	.word	0x00000000
        /*0050*/ 	.short	0x0004
        /*0052*/ 	.short	0x0018
        /*0054*/ 	.byte	0x00, 0xf0, 0x11, 0x00


	//----- nvinfo : EIATTR_KPARAM_INFO
	.align		4
.L_143:
        /*0058*/ 	.byte	0x04, 0x17
        /*005a*/ 	.short	(.L_145 - .L_144)
.L_144:
        /*005c*/ 	.word	0x00000000
        /*0060*/ 	.short	0x0003
        /*0062*/ 	.short	0x0014
        /*0064*/ 	.byte	0x00, 0xf0, 0x11, 0x00


	//----- nvinfo : EIATTR_KPARAM_INFO
	.align		4
.L_145:
        /*0068*/ 	.byte	0x04, 0x17
        /*006a*/ 	.short	(.L_147 - .L_146)
.L_146:
        /*006c*/ 	.word	0x00000000
        /*0070*/ 	.short	0x0002
        /*0072*/ 	.short	0x0010
        /*0074*/ 	.byte	0x00, 0xf0, 0x11, 0x00


	//----- nvinfo : EIATTR_KPARAM_INFO
	.align		4
.L_147:
        /*0078*/ 	.byte	0x04, 0x17
        /*007a*/ 	.short	(.L_149 - .L_148)
.L_148:
        /*007c*/ 	.word	0x00000000
        /*0080*/ 	.short	0x0001
        /*0082*/ 	.short	0x0008
        /*0084*/ 	.byte	0x00, 0xf5, 0x21, 0x00


	//----- nvinfo : EIATTR_KPARAM_INFO
	.align		4
.L_149:
        /*0088*/ 	.byte	0x04, 0x17
        /*008a*/ 	.short	(.L_151 - .L_150)
.L_150:
        /*008c*/ 	.word	0x00000000
        /*0090*/ 	.short	0x0000
        /*0092*/ 	.short	0x0000
        /*0094*/ 	.byte	0x00, 0xf5, 0x21, 0x00


	//----- nvinfo : EIATTR_SPARSE_MMA_MASK
	.align		4
.L_151:
        /*0098*/ 	.byte	0x03, 0x50
        /*009a*/ 	.short	0x0000


	//----- nvinfo : EIATTR_MAXREG_COUNT
	.align		4
        /*009c*/ 	.byte	0x03, 0x1b
        /*009e*/ 	.short	0x00ff


	//----- nvinfo : EIATTR_MERCURY_ISA_VERSION
	.align		4
        /*00a0*/ 	.byte	0x03, 0x5f
        /*00a2*/ 	.short	0x0101


	//----- nvinfo : EIATTR_VRC_CTA_INIT_COUNT
	.align		4
        /*00a4*/ 	.byte	0x02, 0x4a
	.zero		1
	.zero		1


	//----- nvinfo : EIATTR_EXIT_INSTR_OFFSETS
	.align		4
        /*00a8*/ 	.byte	0x04, 0x1c
        /*00aa*/ 	.short	(.L_153 - .L_152)


	//   ....[0]....
.L_152:
        /*00ac*/ 	.word	0x000000c0


	//   ....[1]....
        /*00b0*/ 	.word	0x00000a60


	//----- nvinfo : EIATTR_CBANK_PARAM_SIZE
	.align		4
.L_153:
        /*00b4*/ 	.byte	0x03, 0x19
        /*00b6*/ 	.short	0x0030


	//----- nvinfo : EIATTR_PARAM_CBANK
	.align		4
        /*00b8*/ 	.byte	0x04, 0x0a
        /*00ba*/ 	.short	(.L_155 - .L_154)
	.align		4
.L_154:
        /*00bc*/ 	.word	index@(.nv.constant0._Z14filterKernelV2PhPfiiiiS_ii)
        /*00c0*/ 	.short	0x0380
        /*00c2*/ 	.short	0x0030


	//----- nvinfo : EIATTR_SW_WAR
	.align		4
.L_155:
        /*00c4*/ 	.byte	0x04, 0x36
        /*00c6*/ 	.short	(.L_157 - .L_156)
.L_156:
        /*00c8*/ 	.word	0x00000008
.L_157:


//--------------------- .nv.info._Z14filterKernelV1PhPfiiiiS_ii --------------------------
	.section	.nv.info._Z14filterKernelV1PhPfiiiiS_ii,"",@"SHT_CUDA_INFO"
	.sectionflags	@""
	.align	4


	//----- nvinfo : EIATTR_CUDA_API_VERSION
	.align		4
        /*0000*/ 	.byte	0x04, 0x37
        /*0002*/ 	.short	(.L_159 - .L_158)
.L_158:
        /*0004*/ 	.word	0x00000082


	//----- nvinfo : EIATTR_KPARAM_INFO
	.align		4
.L_159:
        /*0008*/ 	.byte	0x04, 0x17
        /*000a*/ 	.short	(.L_161 - .L_160)
.L_160:
        /*000c*/ 	.word	0x00000000
        /*0010*/ 	.short	0x0008
        /*0012*/ 	.short	0x002c
        /*0014*/ 	.byte	0x00, 0xf0, 0x11, 0x00


	//----- nvinfo : EIATTR_KPARAM_INFO
	.align		4
.L_161:
        /*0018*/ 	.byte	0x04, 0x17
        /*001a*/ 	.short	(.L_163 - .L_162)
.L_162:
        /*001c*/ 	.word	0x00000000
        /*0020*/ 	.short	0x0007
        /*0022*/ 	.short	0x0028
        /*0024*/ 	.byte	0x00, 0xf0, 0x11, 0x00


	//----- nvinfo : EIATTR_KPARAM_INFO
	.align		4
.L_163:
        /*0028*/ 	.byte	0x04, 0x17
        /*002a*/ 	.short	(.L_165 - .L_164)
.L_164:
        /*002c*/ 	.word	0x00000000
        /*0030*/ 	.short	0x0006
        /*0032*/ 	.short	0x0020
        /*0034*/ 	.byte	0x00, 0xf5, 0x21, 0x00


	//----- nvinfo : EIATTR_KPARAM_INFO
	.align		4
.L_165:
        /*0038*/ 	.byte	0x04, 0x17
        /*003a*/ 	.short	(.L_167 - .L_166)
.L_166:
        /*003c*/ 	.word	0x00000000
        /*0040*/ 	.short	0x0005
        /*0042*/ 	.short	0x001c
        /*0044*/ 	.byte	0x00, 0xf0, 0x11, 0x00


	//----- nvinfo : EIATTR_KPARAM_INFO
	.align		4
.L_167:
        /*0048*/ 	.byte	0x04, 0x17
        /*004a*/ 	.short	(.L_169 - .L_168)
.L_168:
        /*004c*/ 	.word	0x00000000
        /*0050*/ 	.short	0x0004
        /*0052*/ 	.short	0x0018
        /*0054*/ 	.byte	0x00, 0xf0, 0x11, 0x00


	//----- nvinfo : EIATTR_KPARAM_INFO
	.align		4
.L_169:
        /*0058*/ 	.byte	0x04, 0x17
        /*005a*/ 	.short	(.L_171 - .L_170)
.L_170:
        /*005c*/ 	.word	0x00000000
        /*0060*/ 	.short	0x0003
        /*0062*/ 	.short	0x0014
        /*0064*/ 	.byte	0x00, 0xf0, 0x11, 0x00


	//----- nvinfo : EIATTR_KPARAM_INFO
	.align		4
.L_171:
        /*0068*/ 	.byte	0x04, 0x17
        /*006a*/ 	.short	(.L_173 - .L_172)
.L_172:
        /*006c*/ 	.word	0x00000000
        /*0070*/ 	.short	0x0002
        /*0072*/ 	.short	0x0010
        /*0074*/ 	.byte	0x00, 0xf0, 0x11, 0x00


	//----- nvinfo : EIATTR_KPARAM_INFO
	.align		4
.L_173:
        /*0078*/ 	.byte	0x04, 0x17
        /*007a*/ 	.short	(.L_175 - .L_174)
.L_174:
        /*007c*/ 	.word	0x00000000
        /*0080*/ 	.short	0x0001
        /*0082*/ 	.short	0x0008
        /*0084*/ 	.byte	0x00, 0xf5, 0x21, 0x00


	//----- nvinfo : EIATTR_KPARAM_INFO
	.align		4
.L_175:
        /*0088*/ 	.byte	0x04, 0x17
        /*008a*/ 	.short	(.L_177 - .L_176)
.L_176:
        /*008c*/ 	.word	0x00000000
        /*0090*/ 	.short	0x0000
        /*0092*/ 	.short	0x0000
        /*0094*/ 	.byte	0x00, 0xf5, 0x21, 0x00


	//----- nvinfo : EIATTR_SPARSE_MMA_MASK
	.align		4
.L_177:
        /*0098*/ 	.byte	0x03, 0x50
        /*009a*/ 	.short	0x0000


	//----- nvinfo : EIATTR_MAXREG_COUNT
	.align		4
        /*009c*/ 	.byte	0x03, 0x1b
        /*009e*/ 	.short	0x00ff


	//----- nvinfo : EIATTR_MERCURY_ISA_VERSION
	.align		4
        /*00a0*/ 	.byte	0x03, 0x5f
        /*00a2*/ 	.short	0x0101


	//----- nvinfo : EIATTR_VRC_CTA_INIT_COUNT
	.align		4
        /*00a4*/ 	.byte	0x02, 0x4a
	.zero		1
	.zero		1


	//----- nvinfo : EIATTR_EXIT_INSTR_OFFSETS
	.align		4
        /*00a8*/ 	.byte	0x04, 0x1c
        /*00aa*/ 	.short	(.L_179 - .L_178)


	//   ....[0]....
.L_178:
        /*00ac*/ 	.word	0x000000e0


	//   ....[1]....
        /*00b0*/ 	.word	0x00000150


	//   ....[2]....
        /*00b4*/ 	.word	0x00000e50


	//----- nvinfo : EIATTR_CBANK_PARAM_SIZE
	.align		4
.L_179:
        /*00b8*/ 	.byte	0x03, 0x19
        /*00ba*/ 	.short	0x0030


	//----- nvinfo : EIATTR_PARAM_CBANK
	.align		4
        /*00bc*/ 	.byte	0x04, 0x0a
        /*00be*/ 	.short	(.L_181 - .L_180)
	.align		4
.L_180:
        /*00c0*/ 	.word	index@(.nv.constant0._Z14filterKernelV1PhPfiiiiS_ii)
        /*00c4*/ 	.short	0x0380
        /*00c6*/ 	.short	0x0030


	//----- nvinfo : EIATTR_SW_WAR
	.align		4
.L_181:
        /*00c8*/ 	.byte	0x04, 0x36
        /*00ca*/ 	.short	(.L_183 - .L_182)
.L_182:
        /*00cc*/ 	.word	0x00000008
.L_183:


//--------------------- .nv.callgraph             --------------------------
	.section	.nv.callgraph,"",@"SHT_CUDA_CALLGRAPH"
	.align	4
	.sectionentsize	8
	.align		4
        /*0000*/ 	.word	0x00000000
	.align		4
        /*0004*/ 	.word	0xffffffff
	.align		4
        /*0008*/ 	.word	0x00000000
	.align		4
        /*000c*/ 	.word	0xfffffffe
	.align		4
        /*0010*/ 	.word	0x00000000
	.align		4
        /*0014*/ 	.word	0xfffffffd
	.align		4
        /*0018*/ 	.word	0x00000000
	.align		4
        /*001c*/ 	.word	0xfffffffc


//--------------------- .nv.constant3             --------------------------
	.section	.nv.constant3,"a",@progbits
	.align	4
.nv.constant3:
	.type		kernel_dxy,@object
	.size		kernel_dxy,(kernel_dx - kernel_dxy)
kernel_dxy:
	.zero		676
	.type		kernel_dx,@object
	.size		kernel_dx,(.L_1 - kernel_dx)
kernel_dx:
	.zero		52
.L_1:


//--------------------- .text._Z17filterKernelV5RowPhiiiS_ii --------------------------
	.section	.text._Z17filterKernelV5RowPhiiiS_ii,"ax",@progbits
	.align	128
        .global         _Z17filterKernelV5RowPhiiiS_ii
        .type           _Z17filterKernelV5RowPhiiiS_ii,@function
        .size           _Z17filterKernelV5RowPhiiiS_ii,(.L_x_43 - _Z17filterKernelV5RowPhiiiS_ii)
        .other          _Z17filterKernelV5RowPhiiiS_ii,@"STO_CUDA_ENTRY STV_DEFAULT"
_Z17filterKernelV5RowPhiiiS_ii:
.text._Z17filterKernelV5RowPhiiiS_ii:
[----:B------:R-:W-:Y:S01]  /*0000*/  LDC R1, c[0x0][0x37c] ;  /* 0x0000df00ff017b82 */ /* 0x000fe20000000800 */
[----:B------:R-:W0:Y:S07]  /*0010*/  S2R R0, SR_TID.Y ;  /* 0x0000000000007919 */ /* 0x000e2e0000002200 */
[----:B------:R-:W0:Y:S01]  /*0020*/  S2UR UR4, SR_CTAID.Y ;  /* 0x00000000000479c3 */ /* 0x000e220000002600 */
[----:B------:R-:W1:Y:S01]  /*0030*/  LDCU.64 UR6, c[0x0][0x380] ;  /* 0x00007000ff0677ac */ /* 0x000e620008000a00 */
[----:B------:R-:W2:Y:S01]  /*0040*/  S2R R11, SR_TID.X ;  /* 0x00000000000b7919 */ /* 0x000ea20000002100 */
[----:B------:R-:W3:Y:S05]  /*0050*/  LDCU.64 UR14, c[0x0][0x358] ;  /* 0x00006b00ff0e77ac */ /* 0x000eea0008000a00 */
[----:B------:R-:W0:Y:S08]  /*0060*/  LDC R3, c[0x0][0x364] ;  /* 0x0000d900ff037b82 */ /* 0x000e300000000800 */
[----:B------:R-:W2:Y:S08]  /*0070*/  S2UR UR5, SR_CTAID.X ;  /* 0x00000000000579c3 */ /* 0x000eb00000002500 */
[----:B------:R-:W4:Y:S01]  /*0080*/  LDC R9, c[0x0][0x38c] ;  /* 0x0000e300ff097b82 */ /* 0x000f220000000800 */
[----:B------:R-:W5:Y:S01]  /*0090*/  S2R R4, SR_CgaCtaId ;  /* 0x0000000000047919 */ /* 0x000f620000008800 */
[----:B------:R-:W5:Y:S06]  /*00a0*/  LDCU.64 UR16, c[0x0][0x3a0] ;  /* 0x00007400ff1077ac */ /* 0x000f6c0008000a00 */
[----:B------:R-:W2:Y:S01]  /*00b0*/  LDC R2, c[0x0][0x360] ;  /* 0x0000d800ff027b82 */ /* 0x000ea20000000800 */
[----:B0-----:R-:W-:-:S05]  /*00c0*/  IMAD R3, R3, UR4, R0 ;  /* 0x0000000403037c24 */ /* 0x001fca000f8e0200 */
[----:B------:R-:W-:Y:S01]  /*00d0*/  IADD3 R5, PT, PT, R3, R0, RZ ;  /* 0x0000000003057210 */ /* 0x000fe20007ffe0ff */
[----:B--2---:R-:W-:-:S04]  /*00e0*/  IMAD R2, R2, UR5, R11 ;  /* 0x0000000502027c24 */ /* 0x004fc8000f8e020b */
[----:B----4-:R-:W-:-:S05]  /*00f0*/  IMAD R5, R5, R9, R2 ;  /* 0x0000000905057224 */ /* 0x010fca00078e0202 */
[----:B-1----:R-:W-:-:S04]  /*0100*/  IADD3 R6, P0, PT, R5, UR6, RZ ;  /* 0x0000000605067c10 */ /* 0x002fc8000ff1e0ff */
[----:B------:R-:W-:Y:S02]  /*0110*/  LEA.HI.X.SX32 R7, R5, UR7, 0x1, P0 ;  /* 0x0000000705077c11 */ /* 0x000fe400080f0eff */
[----:B------:R-:W-:-:S03]  /*0120*/  IADD3 R8, P0, PT, R6, R9, RZ ;  /* 0x0000000906087210 */ /* 0x000fc60007f1e0ff */
[----:B---3--:R-:W2:Y:S01]  /*0130*/  LDG.E.U8 R6, desc[UR14][R6.64] ;  /* 0x0000000e06067981 */ /* 0x008ea2000c1e1100 */
[----:B------:R-:W-:-:S05]  /*0140*/  LEA.HI.X.SX32 R9, R9, R7, 0x1, P0 ;  /* 0x0000000709097211 */ /* 0x000fca00000f0eff */
[----:B------:R-:W3:Y:S01]  /*0150*/  LDG.E.U8 R8, desc[UR14][R8.64] ;  /* 0x0000000e08087981 */ /* 0x000ee2000c1e1100 */
[----:B------:R-:W-:-:S04]  /*0160*/  MOV R5, 0x400 ;  /* 0x0000040000057802 */ /* 0x000fc80000000f00 */
[----:B-----5:R-:W-:Y:S02]  /*0170*/  LEA R5, R4, R5, 0x18 ;  /* 0x0000000504057211 */ /* 0x020fe400078ec0ff */
[----:B------:R-:W-:-:S03]  /*0180*/  SHF.L.U32 R11, R11, 0x2, RZ ;  /* 0x000000020b0b7819 */ /* 0x000fc600000006ff */
[----:B------:R-:W-:-:S05]  /*0190*/  IMAD R4, R0, 0x100, R5 ;  /* 0x0000010000047824 */ /* 0x000fca00078e0205 */
[----:B------:R-:W-:Y:S02]  /*01a0*/  IADD3 R13, PT, PT, R4, R11, RZ ;  /* 0x0000000b040d7210 */ /* 0x000fe40007ffe0ff */
[----:B------:R-:W-:-:S04]  /*01b0*/  ISETP.GE.AND P0, PT, R2, UR17, PT ;  /* 0x0000001102007c0c */ /* 0x000fc8000bf06270 */
[----:B------:R-:W-:Y:S02]  /*01c0*/  ISETP.GE.OR P0, PT, R3, UR16, P0 ;  /* 0x0000001003007c0c */ /* 0x000fe40008706670 */
[----:B--2---:R-:W-:Y:S02]  /*01d0*/  I2FP.F32.U32 R6, R6 ;  /* 0x0000000600067245 */ /* 0x004fe40000201000 */
[----:B---3--:R-:W-:-:S03]  /*01e0*/  I2FP.F32.U32 R8, R8 ;  /* 0x0000000800087245 */ /* 0x008fc60000201000 */
[----:B------:R0:W-:Y:S04]  /*01f0*/  STS [R13], R6 ;  /* 0x000000060d007388 */ /* 0x0001e80000000800 */
[----:B------:R0:W-:Y:S01]  /*0200*/  STS [R13+0x80], R8 ;  /* 0x000080080d007388 */ /* 0x0001e20000000800 */
[----:B------:R-:W-:Y:S06]  /*0210*/  BAR.SYNC.DEFER_BLOCKING 0x0 ;  /* 0x0000000000007b1d */ /* 0x000fec0000010000 */
[----:B------:R-:W-:Y:S05]  /*0220*/  @P0 EXIT ;  /* 0x000000000000094d */ /* 0x000fea0003800000 */
[----:B------:R-:W1:Y:S01]  /*0230*/  LDCU UR6, c[0x0][0x390] ;  /* 0x00007200ff0677ac */ /* 0x000e620008000800 */
[----:B------:R-:W-:Y:S01]  /*0240*/  IMAD.MOV.U32 R4, RZ, RZ, RZ ;  /* 0x000000ffff047224 */ /* 0x000fe200078e00ff */
[----:B-1----:R-:W-:-:S09]  /*0250*/  UISETP.GE.AND UP0, UPT, UR6, 0x1, UPT ;  /* 0x000000010600788c */ /* 0x002fd2000bf06270 */
[----:B------:R-:W-:Y:S05]  /*0260*/  BRA.U !UP0, `(.L_x_0) ;  /* 0x0000000508607547 */ /* 0x000fea000b800000 */
[----:B------:R-:W-:Y:S01]  /*0270*/  UISETP.GE.U32.AND UP1, UPT, UR6, 0x8, UPT ;  /* 0x000000080600788c */ /* 0x000fe2000bf26070 */
[----:B------:R-:W-:Y:S01]  /*0280*/  HFMA2 R4, -RZ, RZ, 0, 0 ;  /* 0x00000000ff047431 */ /* 0x000fe200000001ff */
[----:B------:R-:W-:Y:S01]  /*0290*/  ULOP3.LUT UR5, UR6, 0x7, URZ, 0xc0, !UPT ;  /* 0x0000000706057892 */ /* 0x000fe2000f8ec0ff */
[----:B------:R-:W-:-:S03]  /*02a0*/  UMOV UR4, URZ ;  /* 0x000000ff00047c82 */ /* 0x000fc60008000000 */
[----:B------:R-:W-:-:S03]  /*02b0*/  UISETP.NE.AND UP0, UPT, UR5, URZ, UPT ;  /* 0x000000ff0500728c */ /* 0x000fc6000bf05270 */
[----:B------:R-:W-:Y:S08]  /*02c0*/  BRA.U !UP1, `(.L_x_1) ;  /* 0x00000001098c7547 */ /* 0x000ff0000b800000 */
[----:B0-----:R-:W-:Y:S01]  /*02d0*/  LEA R6, R0, R11, 0x7 ;  /* 0x0000000b00067211 */ /* 0x001fe200078e38ff */
[----:B------:R-:W-:Y:S01]  /*02e0*/  ULOP3.LUT UR4, UR6, 0x7ffffff8, URZ, 0xc0, !UPT ;  /* 0x7ffffff806047892 */ /* 0x000fe2000f8ec0ff */
[----:B------:R-:W-:Y:S01]  /*02f0*/  IMAD.MOV.U32 R4, RZ, RZ, RZ ;  /* 0x000000ffff047224 */ /* 0x000fe200078e00ff */
[----:B------:R-:W-:Y:S01]  /*0300*/  UMOV UR13, 0x2b4 ;  /* 0x000002b4000d7882 */ /* 0x000fe20000000000 */
[----:B------:R-:W-:Y:S01]  /*0310*/  IADD3 R6, PT, PT, R6, 0x200, R5 ;  /* 0x0000020006067810 */ /* 0x000fe20007ffe005 */
[----:B------:R-:W-:-:S12]  /*0320*/  UIADD3 UR7, UPT, UPT, -UR4, URZ, URZ ;  /* 0x000000ff04077290 */ /* 0x000fd8000fffe1ff */
.L_x_2:
[----:B------:R-:W0:Y:S01]  /*0330*/  LDS R7, [R6+-0x200] ;  /* 0xfffe000006077984 */ /* 0x000e220000000800 */
[----:B------:R-:W0:Y:S03]  /*0340*/  LDCU UR8, c[0x3][UR13+-0x10] ;  /* 0x00fffe000d0877ac */ /* 0x000e260008000800 */
[----:B------:R-:W1:Y:S01]  /*0350*/  LDS R8, [R6+-0x180] ;  /* 0xfffe800006087984 */ /* 0x000e620000000800 */
[----:B------:R-:W1:Y:S03]  /*0360*/  LDCU UR9, c[0x3][UR13+-0xc] ;  /* 0x00fffe800d0977ac */ /* 0x000e660008000800 */
[----:B------:R-:W2:Y:S01]  /*0370*/  LDS R10, [R6+-0x100] ;  /* 0xffff0000060a7984 */ /* 0x000ea20000000800 */
[----:B------:R-:W2:Y:S03]  /*0380*/  LDCU UR10, c[0x3][UR13+-0x8] ;  /* 0x00ffff000d0a77ac */ /* 0x000ea60008000800 */
[----:B------:R-:W3:Y:S01]  /*0390*/  LDS R12, [R6+-0x80] ;  /* 0xffff8000060c7984 */ /* 0x000ee20000000800 */
[----:B------:R-:W3:Y:S03]  /*03a0*/  LDCU UR11, c[0x3][UR13+-0x4] ;  /* 0x00ffff800d0b77ac */ /* 0x000ee60008000800 */
[----:B------:R-:W4:Y:S01]  /*03b0*/  LDS R14, [R6] ;  /* 0x00000000060e7984 */ /* 0x000f220000000800 */
[----:B------:R-:W4:Y:S03]  /*03c0*/  LDCU UR12, c[0x3][UR13] ;  /* 0x00c000000d0c77ac */ /* 0x000f260008000800 */
[----:B------:R-:W5:Y:S01]  /*03d0*/  LDS R16, [R6+0x80] ;  /* 0x0000800006107984 */ /* 0x000f620000000800 */
[----:B------:R-:W-:-:S03]  /*03e0*/  UIADD3 UR7, UPT, UPT, UR7, 0x8, URZ ;  /* 0x0000000807077890 */ /* 0x000fc6000fffe0ff */
[----:B------:R-:W5:Y:S01]  /*03f0*/  LDS R18, [R6+0x100] ;  /* 0x0001000006127984 */ /* 0x000f620000000800 */
[----:B------:R-:W-:-:S03]  /*0400*/  UISETP.NE.AND UP1, UPT, UR7, URZ, UPT ;  /* 0x000000ff0700728c */ /* 0x000fc6000bf25270 */
[----:B------:R0:W5:Y:S02]  /*0410*/  LDS R20, [R6+0x180] ;  /* 0x0001800006147984 */ /* 0x0001640000000800 */
[----:B0-----:R-:W-:Y:S01]  /*0420*/  IADD3 R6, PT, PT, R6, 0x400, RZ ;  /* 0x0000040006067810 */ /* 0x001fe20007ffe0ff */
[----:B------:R-:W-:Y:S01]  /*0430*/  FFMA R7, R7, UR8, R4 ;  /* 0x0000000807077c23 */ /* 0x000fe20008000004 */
[----:B------:R-:W5:Y:S03]  /*0440*/  LDCU UR8, c[0x3][UR13+0x4] ;  /* 0x00c000800d0877ac */ /* 0x000f660008000800 */
[----:B-1----:R-:W-:Y:S01]  /*0450*/  FFMA R7, R8, UR9, R7 ;  /* 0x0000000908077c23 */ /* 0x002fe20008000007 */
[----:B------:R-:W0:Y:S03]  /*0460*/  LDCU UR9, c[0x3][UR13+0x8] ;  /* 0x00c001000d0977ac */ /* 0x000e260008000800 */
[----:B--2---:R-:W-:Y:S01]  /*0470*/  FFMA R7, R10, UR10, R7 ;  /* 0x0000000a0a077c23 */ /* 0x004fe20008000007 */
[----:B------:R-:W1:Y:S03]  /*0480*/  LDCU UR10, c[0x3][UR13+0xc] ;  /* 0x00c001800d0a77ac */ /* 0x000e660008000800 */
[----:B---3--:R-:W-:Y:S01]  /*0490*/  FFMA R7, R12, UR11, R7 ;  /* 0x0000000b0c077c23 */ /* 0x008fe20008000007 */
[----:B------:R-:W-:-:S03]  /*04a0*/  UIADD3 UR13, UPT, UPT, UR13, 0x20, URZ ;  /* 0x000000200d0d7890 */ /* 0x000fc6000fffe0ff */
[----:B----4-:R-:W-:-:S04]  /*04b0*/  FFMA R7, R14, UR12, R7 ;  /* 0x0000000c0e077c23 */ /* 0x010fc80008000007 */
[----:B-----5:R-:W-:-:S04]  /*04c0*/  FFMA R7, R16, UR8, R7 ;  /* 0x0000000810077c23 */ /* 0x020fc80008000007 */
[----:B0-----:R-:W-:-:S04]  /*04d0*/  FFMA R7, R18, UR9, R7 ;  /* 0x0000000912077c23 */ /* 0x001fc80008000007 */
[----:B-1----:R-:W-:Y:S01]  /*04e0*/  FFMA R4, R20, UR10, R7 ;  /* 0x0000000a14047c23 */ /* 0x002fe20008000007 */
[----:B------:R-:W-:Y:S06]  /*04f0*/  BRA.U UP1, `(.L_x_2) ;  /* 0xfffffffd018c7547 */ /* 0x000fec000b83ffff */
.L_x_1:
[----:B------:R-:W-:Y:S05]  /*0500*/  BRA.U !UP0, `(.L_x_0) ;  /* 0x0000000108b87547 */ /* 0x000fea000b800000 */
[----:B------:R-:W-:Y:S01]  /*0510*/  UISETP.GE.U32.AND UP0, UPT, UR5, 0x4, UPT ;  /* 0x000000040500788c */ /* 0x000fe2000bf06070 */
[----:B------:R-:W-:Y:S01]  /*0520*/  IADD3 R5, PT, PT, R5, R11, RZ ;  /* 0x0000000b05057210 */ /* 0x000fe20007ffe0ff */
[----:B------:R-:W-:-:S04]  /*0530*/  ULOP3.LUT UR7, UR6, 0x3, URZ, 0xc0, !UPT ;  /* 0x0000000306077892 */ /* 0x000fc8000f8ec0ff */
[----:B------:R-:W-:-:S03]  /*0540*/  UISETP.NE.AND UP1, UPT, UR7, URZ, UPT ;  /* 0x000000ff0700728c */ /* 0x000fc6000bf25270 */
[----:B------:R-:W-:Y:S08]  /*0550*/  BRA.U !UP0, `(.L_x_3) ;  /* 0x0000000108447547 */ /* 0x000ff0000b800000 */
[----:B0-----:R-:W-:Y:S01]  /*0560*/  VIADD R6, R0, UR4 ;  /* 0x0000000400067c36 */ /* 0x001fe20008000000 */
[----:B------:R-:W-:Y:S02]  /*0570*/  UMOV UR5, 0x2a4 ;  /* 0x000002a400057882 */ /* 0x000fe40000000000 */
[----:B------:R-:W-:Y:S02]  /*0580*/  ULEA UR5, UR4, UR5, 0x2 ;  /* 0x0000000504057291 */ /* 0x000fe4000f8e10ff */
[----:B------:R-:W-:Y:S01]  /*0590*/  LEA R6, R6, R5, 0x7 ;  /* 0x0000000506067211 */ /* 0x000fe200078e38ff */
[----:B------:R-:W-:-:S04]  /*05a0*/  UIADD3 UR4, UPT, UPT, UR4, 0x4, URZ ;  /* 0x0000000404047890 */ /* 0x000fc8000fffe0ff */
[----:B------:R-:W0:Y:S04]  /*05b0*/  LDS R7, [R6] ;  /* 0x0000000006077984 */ /* 0x000e280000000800 */
[----:B------:R-:W1:Y:S01]  /*05c0*/  LDS R8, [R6+0x80] ;  /* 0x0000800006087984 */ /* 0x000e620000000800 */
[----:B------:R-:W0:Y:S03]  /*05d0*/  LDCU UR8, c[0x3][UR5] ;  /* 0x00c00000050877ac */ /* 0x000e260008000800 */
[----:B------:R-:W2:Y:S01]  /*05e0*/  LDS R10, [R6+0x100] ;  /* 0x00010000060a7984 */ /* 0x000ea20000000800 */
[----:B------:R-:W1:Y:S03]  /*05f0*/  LDCU UR9, c[0x3][UR5+0x4] ;  /* 0x00c00080050977ac */ /* 0x000e660008000800 */
[----:B------:R-:W3:Y:S01]  /*0600*/  LDS R12, [R6+0x180] ;  /* 0x00018000060c7984 */ /* 0x000ee20000000800 */
[----:B------:R-:W2:Y:S01]  /*0610*/  LDCU UR10, c[0x3][UR5+0x8] ;  /* 0x00c00100050a77ac */ /* 0x000ea20008000800 */
[----:B------:R-:W3:Y:S01]  /*0620*/  LDCU UR5, c[0x3][UR5+0xc] ;  /* 0x00c00180050577ac */ /* 0x000ee20008000800 */
[----:B0-----:R-:W-:-:S04]  /*0630*/  FFMA R7, R7, UR8, R4 ;  /* 0x0000000807077c23 */ /* 0x001fc80008000004 */
[----:B-1----:R-:W-:-:S04]  /*0640*/  FFMA R7, R8, UR9, R7 ;  /* 0x0000000908077c23 */ /* 0x002fc80008000007 */
[----:B--2---:R-:W-:-:S04]  /*0650*/  FFMA R7, R10, UR10, R7 ;  /* 0x0000000a0a077c23 */ /* 0x004fc80008000007 */
[----:B---3--:R-:W-:-:S07]  /*0660*/  FFMA R4, R12, UR5, R7 ;  /* 0x000000050c047c23 */ /* 0x008fce0008000007 */
.L_x_3:
[----:B------:R-:W-:Y:S05]  /*0670*/  BRA.U !UP1, `(.L_x_0) ;  /* 0x00000001095c7547 */ /* 0x000fea000b800000 */
[----:B------:R-:W-:Y:S02]  /*0680*/  UISETP.NE.AND UP0, UPT, UR7, 0x1, UPT ;  /* 0x000000010700788c */ /* 0x000fe4000bf05270 */
[----:B------:R-:W-:-:S04]  /*0690*/  ULOP3.LUT UR5, UR6, 0x1, URZ, 0xc0, !UPT ;  /* 0x0000000106057892 */ /* 0x000fc8000f8ec0ff */
[----:B------:R-:W-:-:S03]  /*06a0*/  UISETP.NE.U32.AND UP1, UPT, UR5, 0x1, UPT ;  /* 0x000000010500788c */ /* 0x000fc6000bf25070 */
[----:B------:R-:W-:Y:S08]  /*06b0*/  BRA.U !UP0, `(.L_x_4) ;  /* 0x00000001082c7547 */ /* 0x000ff0000b800000 */
[----:B0-----:R-:W-:Y:S01]  /*06c0*/  IADD3 R6, PT, PT, R0, UR4, RZ ;  /* 0x0000000400067c10 */ /* 0x001fe2000fffe0ff */
[----:B------:R-:W-:Y:S02]  /*06d0*/  UMOV UR5, 0x2a4 ;  /* 0x000002a400057882 */ /* 0x000fe40000000000 */
[----:B------:R-:W-:Y:S02]  /*06e0*/  ULEA UR5, UR4, UR5, 0x2 ;  /* 0x0000000504057291 */ /* 0x000fe4000f8e10ff */
[----:B------:R-:W-:Y:S01]  /*06f0*/  IMAD R6, R6, 0x80, R5 ;  /* 0x0000008006067824 */ /* 0x000fe200078e0205 */
[----:B------:R-:W-:-:S04]  /*0700*/  UIADD3 UR4, UPT, UPT, UR4, 0x2, URZ ;  /* 0x0000000204047890 */ /* 0x000fc8000fffe0ff */
[----:B------:R-:W0:Y:S04]  /*0710*/  LDS R7, [R6] ;  /* 0x0000000006077984 */ /* 0x000e280000000800 */
[----:B------:R-:W1:Y:S01]  /*0720*/  LDS R9, [R6+0x80] ;  /* 0x0000800006097984 */ /* 0x000e620000000800 */
[----:B------:R-:W0:Y:S01]  /*0730*/  LDCU UR6, c[0x3][UR5] ;  /* 0x00c00000050677ac */ /* 0x000e220008000800 */
[----:B------:R-:W1:Y:S01]  /*0740*/  LDCU UR5, c[0x3][UR5+0x4] ;  /* 0x00c00080050577ac */ /* 0x000e620008000800 */
[----:B0-----:R-:W-:-:S04]  /*0750*/  FFMA R4, R7, UR6, R4 ;  /* 0x0000000607047c23 */ /* 0x001fc80008000004 */
[----:B-1----:R-:W-:-:S07]  /*0760*/  FFMA R4, R9, UR5, R4 ;  /* 0x0000000509047c23 */ /* 0x002fce0008000004 */
.L_x_4:
[----:B------:R-:W-:Y:S05]  /*0770*/  BRA.U UP1, `(.L_x_0) ;  /* 0x00000001011c7547 */ /* 0x000fea000b800000 */
[----:B------:R-:W-:Y:S01]  /*0780*/  IADD3 R0, PT, PT, R0, UR4, RZ ;  /* 0x0000000400007c10 */ /* 0x000fe2000fffe0ff */
[----:B------:R-:W-:Y:S02]  /*0790*/  UMOV UR5, 0x2a4 ;  /* 0x000002a400057882 */ /* 0x000fe40000000000 */
[----:B------:R-:W-:Y:S01]  /*07a0*/  ULEA UR4, UR4, UR5, 0x2 ;  /* 0x0000000504047291 */ /* 0x000fe2000f8e10ff */
[----:B------:R-:W-:-:S05]  /*07b0*/  LEA R0, R0, R5, 0x7 ;  /* 0x0000000500007211 */ /* 0x000fca00078e38ff */
[----:B------:R-:W1:Y:S06]  /*07c0*/  LDS R5, [R0] ;  /* 0x0000000000057984 */ /* 0x000e6c0000000800 */
[----:B------:R-:W1:Y:S02]  /*07d0*/  LDCU UR4, c[0x3][UR4] ;  /* 0x00c00000040477ac */ /* 0x000e640008000800 */
[----:B-1----:R-:W-:-:S07]  /*07e0*/  FFMA R4, R5, UR4, R4 ;  /* 0x0000000405047c23 */ /* 0x002fce0008000004 */
.L_x_0:
[----:B------:R-:W1:Y:S01]  /*07f0*/  LDCU.64 UR4, c[0x0][0x398] ;  /* 0x00007300ff0477ac */ /* 0x000e620008000a00 */
[----:B------:R-:W2:Y:S01]  /*0800*/  F2I.U32.TRUNC.NTZ R5, R4 ;  /* 0x0000000400057305 */ /* 0x000ea2000020f000 */
[----:B------:R-:W-:-:S05]  /*0810*/  IMAD R3, R3, UR17, R2 ;  /* 0x0000001103037c24 */ /* 0x000fca000f8e0202 */
[----:B-1----:R-:W-:-:S04]  /*0820*/  IADD3 R2, P0, PT, R3, UR4, RZ ;  /* 0x0000000403027c10 */ /* 0x002fc8000ff1e0ff */
[----:B------:R-:W-:-:S05]  /*0830*/  LEA.HI.X.SX32 R3, R3, UR5, 0x1, P0 ;  /* 0x0000000503037c11 */ /* 0x000fca00080f0eff */
[----:B--2---:R-:W-:Y:S01]  /*0840*/  STG.E.U8 desc[UR14][R2.64], R5 ;  /* 0x0000000502007986 */ /* 0x004fe2000c10110e */
[----:B------:R-:W-:Y:S05]  /*0850*/  EXIT ;  /* 0x000000000000794d */ /* 0x000fea0003800000 */
.L_x_5:
[----:B------:R-:W-:-:S00]  /*0860*/  BRA `(.L_x_5) ;  /* 0xfffffffc00fc7947 */ /* 0x000fc0000383ffff */
[----:B------:R-:W-:-:S00]  /*0870*/  NOP ;  /* 0x0000000000007918 */ /* 0x000fc00000000000 */
        /* <DEDUP_REMOVED lines=8> */
.L_x_43:


//--------------------- .text._Z17filterKernelV5ColPhiiiS_ii --------------------------
	.section	.text._Z17filterKernelV5ColPhiiiS_ii,"ax",@progbits
	.align	128
        .global         _Z17filterKernelV5ColPhiiiS_ii
        .type           _Z17filterKernelV5ColPhiiiS_ii,@function
        .size           _Z17filterKernelV5ColPhiiiS_ii,(.L_x_44 - _Z17filterKernelV5ColPhiiiS_ii)
        .other          _Z17filterKernelV5ColPhiiiS_ii,@"STO_CUDA_ENTRY STV_DEFAULT"
_Z17filterKernelV5ColPhiiiS_ii:
.text._Z17filterKernelV5ColPhiiiS_ii:
[----:B------:R-:W-:Y:S01]  /*0000*/  LDC R1, c[0x0][0x37c] ;  /* 0x0000df00ff017b82 */ /* 0x000fe20000000800 */
[----:B------:R-:W0:Y:S07]  /*0010*/  S2R R0, SR_TID.X ;  /* 0x0000000000007919 */ /* 0x000e2e0000002100 */
[----:B------:R-:W1:Y:S01]  /*0020*/  LDC R2, c[0x0][0x364] ;  /* 0x0000d900ff027b82 */ /* 0x000e620000000800 */
[----:B------:R-:W2:Y:S01]  /*0030*/  LDCU UR6, c[0x0][0x38c] ;  /* 0x00007180ff0677ac */ /* 0x000ea20008000800 */
[----:B------:R-:W1:Y:S01]  /*0040*/  S2R R11, SR_TID.Y ;  /* 0x00000000000b7919 */ /* 0x000e620000002200 */
[----:B------:R-:W3:Y:S05]  /*0050*/  LDCU.64 UR8, c[0x0][0x380] ;  /* 0x00007000ff0877ac */ /* 0x000eea0008000a00 */
[----:B------:R-:W-:Y:S01]  /*0060*/  S2UR UR5, SR_CTAID.X ;  /* 0x00000000000579c3 */ /* 0x000fe20000002500 */
[----:B------:R-:W4:Y:S07]  /*0070*/  LDCU.64 UR14, c[0x0][0x358] ;  /* 0x00006b00ff0e77ac */ /* 0x000f2e0008000a00 */
[----:B------:R-:W1:Y:S01]  /*0080*/  S2UR UR4, SR_CTAID.Y ;  /* 0x00000000000479c3 */ /* 0x000e620000002600 */
[----:B------:R-:W5:Y:S01]  /*0090*/  S2R R10, SR_CgaCtaId ;  /* 0x00000000000a7919 */ /* 0x000f620000008800 */
[----:B------:R-:W5:Y:S06]  /*00a0*/  LDCU.64 UR16, c[0x0][0x3a0] ;  /* 0x00007400ff1077ac */ /* 0x000f6c0008000a00 */
[----:B------:R-:W0:Y:S01]  /*00b0*/  LDC R3, c[0x0][0x360] ;  /* 0x0000d800ff037b82 */ /* 0x000e220000000800 */
[----:B-1----:R-:W-:-:S02]  /*00c0*/  IMAD R2, R2, UR4, R11 ;  /* 0x0000000402027c24 */ /* 0x002fc4000f8e020b */
[----:B0-----:R-:W-:-:S05]  /*00d0*/  IMAD R3, R3, UR5, R0 ;  /* 0x0000000503037c24 */ /* 0x001fca000f8e0200 */
[----:B------:R-:W-:-:S05]  /*00e0*/  IADD3 R5, PT, PT, R3, R0, RZ ;  /* 0x0000000003057210 */ /* 0x000fca0007ffe0ff */
[----:B--2---:R-:W-:-:S05]  /*00f0*/  IMAD R5, R2, UR6, R5 ;  /* 0x0000000602057c24 */ /* 0x004fca000f8e0205 */
[----:B---3--:R-:W-:-:S04]  /*0100*/  IADD3 R6, P0, PT, R5, UR8, RZ ;  /* 0x0000000805067c10 */ /* 0x008fc8000ff1e0ff */
[----:B------:R-:W-:-:S05]  /*0110*/  LEA.HI.X.SX32 R7, R5, UR9, 0x1, P0 ;  /* 0x0000000905077c11 */ /* 0x000fca00080f0eff */
[----:B----4-:R-:W2:Y:S04]  /*0120*/  LDG.E.U8 R4, desc[UR14][R6.64] ;  /* 0x0000000e06047981 */ /* 0x010ea8000c1e1100 */
[----:B------:R-:W3:Y:S01]  /*0130*/  LDG.E.U8 R9, desc[UR14][R6.64+0x1] ;  /* 0x0000010e06097981 */ /* 0x000ee2000c1e1100 */
[----:B------:R-:W-:Y:S02]  /*0140*/  MOV R5, 0x400 ;  /* 0x0000040000057802 */ /* 0x000fe40000000f00 */
[----:B------:R-:W-:Y:S02]  /*0150*/  SHF.L.U32 R11, R11, 0x8, RZ ;  /* 0x000000080b0b7819 */ /* 0x000fe400000006ff */
[----:B-----5:R-:W-:Y:S02]  /*0160*/  LEA R10, R10, R5, 0x18 ;  /* 0x000000050a0a7211 */ /* 0x020fe400078ec0ff */
[----:B------:R-:W-:-:S02]  /*0170*/  ISETP.GE.AND P0, PT, R3, UR17, PT ;  /* 0x0000001103007c0c */ /* 0x000fc4000bf06270 */
[----:B------:R-:W-:Y:S02]  /*0180*/  IADD3 R5, PT, PT, R11, R10, RZ ;  /* 0x0000000a0b057210 */ /* 0x000fe40007ffe0ff */
[----:B------:R-:W-:Y:S02]  /*0190*/  ISETP.GE.OR P0, PT, R2, UR16, P0 ;  /* 0x0000001002007c0c */ /* 0x000fe40008706670 */
[----:B------:R-:W-:Y:S02]  /*01a0*/  LEA R12, R0, R5, 0x3 ;  /* 0x00000005000c7211 */ /* 0x000fe400078e18ff */
[----:B--2---:R-:W-:Y:S02]  /*01b0*/  I2FP.F32.U32 R8, R4 ;  /* 0x0000000400087245 */ /* 0x004fe40000201000 */
[----:B---3--:R-:W-:-:S05]  /*01c0*/  I2FP.F32.U32 R9, R9 ;  /* 0x0000000900097245 */ /* 0x008fca0000201000 */
[----:B------:R0:W-:Y:S01]  /*01d0*/  STS.64 [R12], R8 ;  /* 0x000000080c007388 */ /* 0x0001e20000000a00 */
        /* <DEDUP_REMOVED lines=12> */
[----:B------:R-:W-:Y:S01]  /*02a0*/  LEA R11, R0, R11, 0x2 ;  /* 0x0000000b000b7211 */ /* 0x000fe200078e10ff */
[----:B------:R-:W-:Y:S01]  /*02b0*/  ULOP3.LUT UR4, UR6, 0x7ffffff8, URZ, 0xc0, !UPT ;  /* 0x7ffffff806047892 */ /* 0x000fe2000f8ec0ff */
[----:B------:R-:W-:Y:S01]  /*02c0*/  IMAD.MOV.U32 R4, RZ, RZ, RZ ;  /* 0x000000ffff047224 */ /* 0x000fe200078e00ff */
[----:B------:R-:W-:Y:S01]  /*02d0*/  UMOV UR13, 0x2b4 ;  /* 0x000002b4000d7882 */ /* 0x000fe20000000000 */
[----:B------:R-:W-:Y:S01]  /*02e0*/  IADD3 R10, PT, PT, R11, 0x10, R10 ;  /* 0x000000100b0a7810 */ /* 0x000fe20007ffe00a */
[----:B------:R-:W-:-:S12]  /*02f0*/  UIADD3 UR7, UPT, UPT, -UR4, URZ, URZ ;  /* 0x000000ff04077290 */ /* 0x000fd8000fffe1ff */
.L_x_8:
[----:B------:R-:W1:Y:S01]  /*0300*/  LDS R7, [R10+-0x10] ;  /* 0xfffff0000a077984 */ /* 0x000e620000000800 */
[----:B------:R-:W1:Y:S03]  /*0310*/  LDCU UR8, c[0x3][UR13+-0x10] ;  /* 0x00fffe000d0877ac */ /* 0x000e660008000800 */
[----:B------:R-:W2:Y:S01]  /*0320*/  LDS R6, [R10+-0xc] ;  /* 0xfffff4000a067984 */ /* 0x000ea20000000800 */
[----:B------:R-:W2:Y:S03]  /*0330*/  LDCU UR9, c[0x3][UR13+-0xc] ;  /* 0x00fffe800d0977ac */ /* 0x000ea60008000800 */
[----:B0-----:R-:W0:Y:S01]  /*0340*/  LDS R9, [R10+-0x8] ;  /* 0xfffff8000a097984 */ /* 0x001e220000000800 */
[----:B------:R-:W0:Y:S03]  /*0350*/  LDCU UR10, c[0x3][UR13+-0x8] ;  /* 0x00ffff000d0a77ac */ /* 0x000e260008000800 */
        /* <DEDUP_REMOVED lines=9> */
[----:B-1----:R-:W-:Y:S01]  /*03f0*/  IADD3 R10, PT, PT, R10, 0x20, RZ ;  /* 0x000000200a0a7810 */ /* 0x002fe20007ffe0ff */
[----:B------:R-:W-:Y:S01]  /*0400*/  FFMA R7, R7, UR8, R4 ;  /* 0x0000000807077c23 */ /* 0x000fe20008000004 */
[----:B------:R-:W5:Y:S03]  /*0410*/  LDCU UR8, c[0x3][UR13+0x4] ;  /* 0x00c000800d0877ac */ /* 0x000f660008000800 */
[----:B--2---:R-:W-:Y:S01]  /*0420*/  FFMA R6, R6, UR9, R7 ;  /* 0x0000000906067c23 */ /* 0x004fe20008000007 */
[----:B------:R-:W1:Y:S03]  /*0430*/  LDCU UR9, c[0x3][UR13+0x8] ;  /* 0x00c001000d0977ac */ /* 0x000e660008000800 */
[----:B0-----:R-:W-:Y:S01]  /*0440*/  FFMA R6, R9, UR10, R6 ;  /* 0x0000000a09067c23 */ /* 0x001fe20008000006 */
[----:B------:R-:W0:Y:S03]  /*0450*/  LDCU UR10, c[0x3][UR13+0xc] ;  /* 0x00c001800d0a77ac */ /* 0x000e260008000800 */
[----:B---3--:R-:W-:Y:S01]  /*0460*/  FFMA R6, R11, UR11, R6 ;  /* 0x0000000b0b067c23 */ /* 0x008fe20008000006 */
[----:B------:R-:W-:-:S03]  /*0470*/  UIADD3 UR13, UPT, UPT, UR13, 0x20, URZ ;  /* 0x000000200d0d7890 */ /* 0x000fc6000fffe0ff */
[----:B----4-:R-:W-:-:S04]  /*0480*/  FFMA R6, R13, UR12, R6 ;  /* 0x0000000c0d067c23 */ /* 0x010fc80008000006 */
[----:B-----5:R-:W-:-:S04]  /*0490*/  FFMA R6, R15, UR8, R6 ;  /* 0x000000080f067c23 */ /* 0x020fc80008000006 */
[----:B-1----:R-:W-:-:S04]  /*04a0*/  FFMA R6, R17, UR9, R6 ;  /* 0x0000000911067c23 */ /* 0x002fc80008000006 */
[----:B0-----:R-:W-:Y:S01]  /*04b0*/  FFMA R4, R19, UR10, R6 ;  /* 0x0000000a13047c23 */ /* 0x001fe20008000006 */
[----:B------:R-:W-:Y:S06]  /*04c0*/  BRA.U UP1, `(.L_x_8) ;  /* 0xfffffffd018c7547 */ /* 0x000fec000b83ffff */
.L_x_7:
[----:B------:R-:W-:Y:S05]  /*04d0*/  BRA.U !UP0, `(.L_x_6) ;  /* 0x0000000108b47547 */ /* 0x000fea000b800000 */
[----:B------:R-:W-:Y:S02]  /*04e0*/  UISETP.GE.U32.AND UP0, UPT, UR5, 0x4, UPT ;  /* 0x000000040500788c */ /* 0x000fe4000bf06070 */
[----:B------:R-:W-:-:S04]  /*04f0*/  ULOP3.LUT UR7, UR6, 0x3, URZ, 0xc0, !UPT ;  /* 0x0000000306077892 */ /* 0x000fc8000f8ec0ff */
[----:B------:R-:W-:-:S03]  /*0500*/  UISETP.NE.AND UP1, UPT, UR7, URZ, UPT ;  /* 0x000000ff0700728c */ /* 0x000fc6000bf25270 */
[----:B------:R-:W-:Y:S08]  /*0510*/  BRA.U !UP0, `(.L_x_9) ;  /* 0x0000000108447547 */ /* 0x000ff0000b800000 */
[----:B------:R-:W-:Y:S01]  /*0520*/  IADD3 R6, PT, PT, R0, UR4, RZ ;  /* 0x0000000400067c10 */ /* 0x000fe2000fffe0ff */
[----:B------:R-:W-:Y:S02]  /*0530*/  UMOV UR5, 0x2a4 ;  /* 0x000002a400057882 */ /* 0x000fe40000000000 */
[----:B------:R-:W-:Y:S01]  /*0540*/  ULEA UR5, UR4, UR5, 0x2 ;  /* 0x0000000504057291 */ /* 0x000fe2000f8e10ff */
[----:B------:R-:W-:Y:S01]  /*0550*/  LEA R6, R6, R5, 0x2 ;  /* 0x0000000506067211 */ /* 0x000fe200078e10ff */
[----:B------:R-:W-:-:S04]  /*0560*/  UIADD3 UR4, UPT, UPT, UR4, 0x4, URZ ;  /* 0x0000000404047890 */ /* 0x000fc8000fffe0ff */
[----:B------:R-:W1:Y:S04]  /*0570*/  LDS R7, [R6] ;  /* 0x0000000006077984 */ /* 0x000e680000000800 */
[----:B0-----:R-:W0:Y:S02]  /*0580*/  LDS R8, [R6+0x4] ;  /* 0x0000040006087984 */ /* 0x001e240000000800 */
[----:B------:R-:W1:Y:S02]  /*0590*/  LDCU UR8, c[0x3][UR5] ;  /* 0x00c00000050877ac */ /* 0x000e640008000800 */
[----:B------:R-:W2:Y:S01]  /*05a0*/  LDS R10, [R6+0x8] ;  /* 0x00000800060a7984 */ /* 0x000ea20000000800 */
[----:B------:R-:W0:Y:S03]  /*05b0*/  LDCU UR9, c[0x3][UR5+0x4] ;  /* 0x00c00080050977ac */ /* 0x000e260008000800 */
[----:B------:R-:W3:Y:S01]  /*05c0*/  LDS R12, [R6+0xc] ;  /* 0x00000c00060c7984 */ /* 0x000ee20000000800 */
[----:B------:R-:W2:Y:S01]  /*05d0*/  LDCU UR10, c[0x3][UR5+0x8] ;  /* 0x00c00100050a77ac */ /* 0x000ea20008000800 */
[----:B------:R-:W3:Y:S01]  /*05e0*/  LDCU UR5, c[0x3][UR5+0xc] ;  /* 0x00c00180050577ac */ /* 0x000ee20008000800 */
[----:B-1----:R-:W-:-:S04]  /*05f0*/  FFMA R7, R7, UR8, R4 ;  /* 0x0000000807077c23 */ /* 0x002fc80008000004 */
[----:B0-----:R-:W-:-:S04]  /*0600*/  FFMA R7, R8, UR9, R7 ;  /* 0x0000000908077c23 */ /* 0x001fc80008000007 */
[----:B--2---:R-:W-:-:S04]  /*0610*/  FFMA R7, R10, UR10, R7 ;  /* 0x0000000a0a077c23 */ /* 0x004fc80008000007 */
[----:B---3--:R-:W-:-:S07]  /*0620*/  FFMA R4, R12, UR5, R7 ;  /* 0x000000050c047c23 */ /* 0x008fce0008000007 */
.L_x_9:
[----:B------:R-:W-:Y:S05]  /*0630*/  BRA.U !UP1, `(.L_x_6) ;  /* 0x00000001095c7547 */ /* 0x000fea000b800000 */
[----:B------:R-:W-:Y:S02]  /*0640*/  UISETP.NE.AND UP0, UPT, UR7, 0x1, UPT ;  /* 0x000000010700788c */ /* 0x000fe4000bf05270 */
[----:B------:R-:W-:-:S04]  /*0650*/  ULOP3.LUT UR5, UR6, 0x1, URZ, 0xc0, !UPT ;  /* 0x0000000106057892 */ /* 0x000fc8000f8ec0ff */
[----:B------:R-:W-:-:S03]  /*0660*/  UISETP.NE.U32.AND UP1, UPT, UR5, 0x1, UPT ;  /* 0x000000010500788c */ /* 0x000fc6000bf25070 */
[----:B------:R-:W-:Y:S08]  /*0670*/  BRA.U !UP0, `(.L_x_10) ;  /* 0x00000001082c7547 */ /* 0x000ff0000b800000 */
[----:B------:R-:W-:Y:S01]  /*0680*/  VIADD R6, R0, UR4 ;  /* 0x0000000400067c36 */ /* 0x000fe20008000000 */
[----:B------:R-:W-:Y:S02]  /*0690*/  UMOV UR5, 0x2a4 ;  /* 0x000002a400057882 */ /* 0x000fe40000000000 */
[----:B------:R-:W-:Y:S02]  /*06a0*/  ULEA UR5, UR4, UR5, 0x2 ;  /* 0x0000000504057291 */ /* 0x000fe4000f8e10ff */
[----:B------:R-:W-:Y:S01]  /*06b0*/  LEA R6, R6, R5, 0x2 ;  /* 0x0000000506067211 */ /* 0x000fe200078e10ff */
[----:B------:R-:W-:-:S04]  /*06c0*/  UIADD3 UR4, UPT, UPT, UR4, 0x2, URZ ;  /* 0x0000000204047890 */ /* 0x000fc8000fffe0ff */
[----:B------:R-:W1:Y:S04]  /*06d0*/  LDS R7, [R6] ;  /* 0x0000000006077984 */ /* 0x000e680000000800 */
[----:B0-----:R-:W0:Y:S01]  /*06e0*/  LDS R9, [R6+0x4] ;  /* 0x0000040006097984 */ /* 0x001e220000000800 */
[----:B------:R-:W1:Y:S01]  /*06f0*/  LDCU UR6, c[0x3][UR5] ;  /* 0x00c00000050677ac */ /* 0x000e620008000800 */
[----:B------:R-:W0:Y:S01]  /*0700*/  LDCU UR5, c[0x3][UR5+0x4] ;  /* 0x00c00080050577ac */ /* 0x000e220008000800 */
[----:B-1----:R-:W-:-:S04]  /*0710*/  FFMA R4, R7, UR6, R4 ;  /* 0x0000000607047c23 */ /* 0x002fc80008000004 */
[----:B0-----:R-:W-:-:S07]  /*0720*/  FFMA R4, R9, UR5, R4 ;  /* 0x0000000509047c23 */ /* 0x001fce0008000004 */
.L_x_10:
        /* <DEDUP_REMOVED lines=8> */
.L_x_6:
[----:B------:R-:W1:Y:S01]  /*07b0*/  LDCU.64 UR4, c[0x0][0x398] ;  /* 0x00007300ff0477ac */ /* 0x000e620008000a00 */
[----:B------:R-:W2:Y:S01]  /*07c0*/  F2I.U32.TRUNC.NTZ R5, R4 ;  /* 0x0000000400057305 */ /* 0x000ea2000020f000 */
[----:B------:R-:W-:-:S05]  /*07d0*/  IMAD R3, R2, UR17, R3 ;  /* 0x0000001102037c24 */ /* 0x000fca000f8e0203 */
[----:B-1----:R-:W-:-:S04]  /*07e0*/  IADD3 R2, P0, PT, R3, UR4, RZ ;  /* 0x0000000403027c10 */ /* 0x002fc8000ff1e0ff */
[----:B------:R-:W-:-:S05]  /*07f0*/  LEA.HI.X.SX32 R3, R3, UR5, 0x1, P0 ;  /* 0x0000000503037c11 */ /* 0x000fca00080f0eff */
[----:B--2---:R-:W-:Y:S01]  /*0800*/  STG.E.U8 desc[UR14][R2.64], R5 ;  /* 0x0000000502007986 */ /* 0x004fe2000c10110e */
[----:B------:R-:W-:Y:S05]  /*0810*/  EXIT ;  /* 0x000000000000794d */ /* 0x000fea0003800000 */
.L_x_11:
        /* <DEDUP_REMOVED lines=14> */
.L_x_44:


//--------------------- .text._Z14filterKernelV4PhiiiiS_ii --------------------------
	.section	.text._Z14filterKernelV4PhiiiiS_ii,"ax",@progbits
	.align	128
        .global         _Z14filterKernelV4PhiiiiS_ii
        .type           _Z14filterKernelV4PhiiiiS_ii,@function
        .size           _Z14filterKernelV4PhiiiiS_ii,(.L_x_45 - _Z14filterKernelV4PhiiiiS_ii)
        .other          _Z14filterKernelV4PhiiiiS_ii,@"STO_CUDA_ENTRY STV_DEFAULT"
_Z14filterKernelV4PhiiiiS_ii:
.text._Z14filterKernelV4PhiiiiS_ii:
[----:B------:R-:W-:Y:S01]  /*0000*/  LDC R1, c[0x0][0x37c] ;  /* 0x0000df00ff017b82 */ /* 0x000fe20000000800 */
[----:B------:R-:W0:Y:S07]  /*0010*/  S2R R0, SR_TID.Y ;  /* 0x0000000000007919 */ /* 0x000e2e0000002200 */
[----:B------:R-:W0:Y:S01]  /*0020*/  LDC R5, c[0x0][0x364] ;  /* 0x0000d900ff057b82 */ /* 0x000e220000000800 */
[----:B------:R-:W1:Y:S01]  /*0030*/  LDCU.64 UR6, c[0x0][0x380] ;  /* 0x00007000ff0677ac */ /* 0x000e620008000a00 */
[----:B------:R-:W2:Y:S01]  /*0040*/  S2R R3, SR_TID.X ;  /* 0x0000000000037919 */ /* 0x000ea20000002100 */
[----:B------:R-:W3:Y:S05]  /*0050*/  LDCU.64 UR12, c[0x0][0x358] ;  /* 0x00006b00ff0c77ac */ /* 0x000eea0008000a00 */
[----:B------:R-:W0:Y:S01]  /*0060*/  S2UR UR4, SR_CTAID.Y ;  /* 0x00000000000479c3 */ /* 0x000e220000002600 */
[----:B------:R-:W4:Y:S07]  /*0070*/  LDCU.64 UR8, c[0x0][0x3a0] ;  /* 0x00007400ff0877ac */ /* 0x000f2e0008000a00 */
[----:B------:R-:W2:Y:S08]  /*0080*/  S2UR UR5, SR_CTAID.X ;  /* 0x00000000000579c3 */ /* 0x000eb00000002500 */
[----:B------:R-:W2:Y:S08]  /*0090*/  LDC R2, c[0x0][0x360] ;  /* 0x0000d800ff027b82 */ /* 0x000eb00000000800 */
[----:B------:R-:W5:Y:S01]  /*00a0*/  LDC R11, c[0x0][0x38c] ;  /* 0x0000e300ff0b7b82 */ /* 0x000f620000000800 */
[----:B0-----:R-:W-:-:S05]  /*00b0*/  IMAD R5, R5, UR4, R0 ;  /* 0x0000000405057c24 */ /* 0x001fca000f8e0200 */
[----:B------:R-:W-:Y:S01]  /*00c0*/  IADD3 R4, PT, PT, R5, R0, RZ ;  /* 0x0000000005047210 */ /* 0x000fe20007ffe0ff */
[----:B--2---:R-:W-:-:S05]  /*00d0*/  IMAD R2, R2, UR5, R3 ;  /* 0x0000000502027c24 */ /* 0x004fca000f8e0203 */
[----:B------:R-:W-:-:S05]  /*00e0*/  IADD3 R7, PT, PT, R2, R3, RZ ;  /* 0x0000000302077210 */ /* 0x000fca0007ffe0ff */
[----:B-----5:R-:W-:-:S05]  /*00f0*/  IMAD R4, R4, R11, R7 ;  /* 0x0000000b04047224 */ /* 0x020fca00078e0207 */
[----:B-1----:R-:W-:-:S04]  /*0100*/  IADD3 R8, P0, PT, R4, UR6, RZ ;  /* 0x0000000604087c10 */ /* 0x002fc8000ff1e0ff */
[----:B------:R-:W-:Y:S02]  /*0110*/  LEA.HI.X.SX32 R9, R4, UR7, 0x1, P0 ;  /* 0x0000000704097c11 */ /* 0x000fe400080f0eff */
[----:B------:R-:W-:-:S03]  /*0120*/  IADD3 R6, P0, PT, R8, R11, RZ ;  /* 0x0000000b08067210 */ /* 0x000fc60007f1e0ff */
[----:B---3--:R-:W2:Y:S01]  /*0130*/  LDG.E.U8 R4, desc[UR12][R8.64] ;  /* 0x0000000c08047981 */ /* 0x008ea2000c1e1100 */
[----:B------:R-:W-:-:S03]  /*0140*/  LEA.HI.X.SX32 R7, R11, R9, 0x1, P0 ;  /* 0x000000090b077211 */ /* 0x000fc600000f0eff */
[----:B------:R-:W3:Y:S04]  /*0150*/  LDG.E.U8 R12, desc[UR12][R8.64+0x1] ;  /* 0x0000010c080c7981 */ /* 0x000ee8000c1e1100 */
[----:B------:R-:W5:Y:S04]  /*0160*/  LDG.E.U8 R10, desc[UR12][R6.64] ;  /* 0x0000000c060a7981 */ /* 0x000f68000c1e1100 */
[----:B------:R-:W5:Y:S01]  /*0170*/  LDG.E.U8 R13, desc[UR12][R6.64+0x1] ;  /* 0x0000010c060d7981 */ /* 0x000f62000c1e1100 */
[----:B------:R-:W0:Y:S01]  /*0180*/  S2UR UR6, SR_CgaCtaId ;  /* 0x00000000000679c3 */ /* 0x000e220000008800 */
[----:B------:R-:W-:Y:S01]  /*0190*/  UMOV UR4, 0x400 ;  /* 0x0000040000047882 */ /* 0x000fe20000000000 */
[----:B------:R-:W-:Y:S01]  /*01a0*/  IMAD R11, R0, 0x40, R3 ;  /* 0x00000040000b7824 */ /* 0x000fe200078e0203 */
[----:B----4-:R-:W-:Y:S01]  /*01b0*/  ISETP.GE.AND P0, PT, R2, UR9, PT ;  /* 0x0000000902007c0c */ /* 0x010fe2000bf06270 */
[----:B0-----:R-:W-:-:S06]  /*01c0*/  ULEA UR6, UR6, UR4, 0x18 ;  /* 0x0000000406067291 */ /* 0x001fcc000f8ec0ff */
[----:B------:R-:W-:Y:S02]  /*01d0*/  LEA R11, R11, UR6, 0x3 ;  /* 0x000000060b0b7c11 */ /* 0x000fe4000f8e18ff */
[----:B------:R-:W-:Y:S02]  /*01e0*/  ISETP.GE.OR P0, PT, R5, UR8, P0 ;  /* 0x0000000805007c0c */ /* 0x000fe40008706670 */
[----:B--2---:R-:W-:Y:S02]  /*01f0*/  I2FP.F32.U32 R4, R4 ;  /* 0x0000000400047245 */ /* 0x004fe40000201000 */
[----:B---3--:R-:W-:Y:S02]  /*0200*/  I2FP.F32.U32 R12, R12 ;  /* 0x0000000c000c7245 */ /* 0x008fe40000201000 */
[----:B-----5:R-:W-:Y:S02]  /*0210*/  I2FP.F32.U32 R10, R10 ;  /* 0x0000000a000a7245 */ /* 0x020fe40000201000 */
[----:B------:R-:W-:Y:S01]  /*0220*/  I2FP.F32.U32 R6, R13 ;  /* 0x0000000d00067245 */ /* 0x000fe20000201000 */
[----:B------:R0:W-:Y:S04]  /*0230*/  STS [R11], R4 ;  /* 0x000000040b007388 */ /* 0x0001e80000000800 */
[----:B------:R0:W-:Y:S04]  /*0240*/  STS [R11+0x4], R12 ;  /* 0x0000040c0b007388 */ /* 0x0001e80000000800 */
[----:B------:R0:W-:Y:S04]  /*0250*/  STS [R11+0x100], R10 ;  /* 0x0001000a0b007388 */ /* 0x0001e80000000800 */
[----:B------:R0:W-:Y:S01]  /*0260*/  STS [R11+0x104], R6 ;  /* 0x000104060b007388 */ /* 0x0001e20000000800 */
[----:B------:R-:W-:Y:S06]  /*0270*/  BAR.SYNC.DEFER_BLOCKING 0x0 ;  /* 0x0000000000007b1d */ /* 0x000fec0000010000 */
[----:B------:R-:W-:Y:S05]  /*0280*/  @P0 EXIT ;  /* 0x000000000000094d */ /* 0x000fea0003800000 */
[----:B------:R-:W1:Y:S01]  /*0290*/  LDCU.64 UR4, c[0x0][0x390] ;  /* 0x00007200ff0477ac */ /* 0x000e620008000a00 */
[----:B0-----:R-:W-:Y:S01]  /*02a0*/  HFMA2 R6, -RZ, RZ, 0, 0 ;  /* 0x00000000ff067431 */ /* 0x001fe200000001ff */
[----:B-1----:R-:W-:-:S04]  /*02b0*/  UISETP.LT.AND UP0, UPT, UR4, UR5, UPT ;  /* 0x000000050400728c */ /* 0x002fc8000bf01270 */
[----:B------:R-:W-:-:S04]  /*02c0*/  USEL UR4, UR4, UR5, UP0 ;  /* 0x0000000504047287 */ /* 0x000fc80008000000 */
[----:B------:R-:W-:-:S09]  /*02d0*/  UISETP.GE.AND UP0, UPT, UR4, 0x1, UPT ;  /* 0x000000010400788c */ /* 0x000fd2000bf06270 */
[----:B------:R-:W-:Y:S05]  /*02e0*/  BRA.U !UP0, `(.L_x_12) ;  /* 0x0000000508987547 */ /* 0x000fea000b800000 */
[----:B------:R-:W-:Y:S01]  /*02f0*/  ULOP3.LUT UR14, UR5, 0x7, URZ, 0xc0, !UPT ;  /* 0x00000007050e7892 */ /* 0x000fe2000f8ec0ff */
[----:B------:R-:W-:Y:S01]  /*0300*/  LEA R4, R3, UR6, 0x2 ;  /* 0x0000000603047c11 */ /* 0x000fe2000f8e10ff */
[----:B------:R-:W-:Y:S01]  /*0310*/  ULOP3.LUT UR7, UR5, 0x7ffffff8, URZ, 0xc0, !UPT ;  /* 0x7ffffff805077892 */ /* 0x000fe2000f8ec0ff */
[----:B------:R-:W-:Y:S01]  /*0320*/  IMAD.MOV.U32 R6, RZ, RZ, RZ ;  /* 0x000000ffff067224 */ /* 0x000fe200078e00ff */
[----:B------:R-:W-:Y:S01]  /*0330*/  UIADD3 UR4, UPT, UPT, UR14, -0x1, URZ ;  /* 0xffffffff0e047890 */ /* 0x000fe2000fffe0ff */
[----:B------:R-:W-:Y:S01]  /*0340*/  IADD3 R4, PT, PT, R4, 0x10, RZ ;  /* 0x0000001004047810 */ /* 0x000fe20007ffe0ff */
[----:B------:R-:W-:Y:S02]  /*0350*/  ULOP3.LUT UR15, UR5, 0x3, URZ, 0xc0, !UPT ;  /* 0x00000003050f7892 */ /* 0x000fe4000f8ec0ff */
[----:B------:R-:W-:Y:S02]  /*0360*/  UISETP.GE.U32.AND UP0, UPT, UR4, 0x3, UPT ;  /* 0x000000030400788c */ /* 0x000fe4000bf06070 */
[----:B------:R-:W-:Y:S01]  /*0370*/  UIADD3 UR10, UPT, UPT, -UR7, URZ, URZ ;  /* 0x000000ff070a7290 */ /* 0x000fe2000fffe1ff */
[----:B------:R-:W-:-:S11]  /*0380*/  UMOV UR4, URZ ;  /* 0x000000ff00047c82 */ /* 0x000fd60008000000 */
.L_x_18:
[----:B------:R-:W0:Y:S01]  /*0390*/  LDCU.64 UR20, c[0x0][0x390] ;  /* 0x00007200ff1477ac */ /* 0x000e220008000a00 */
[----:B------:R-:W-:Y:S01]  /*03a0*/  VIADD R23, R0, UR4 ;  /* 0x0000000400177c36 */ /* 0x000fe20008000000 */
[----:B------:R-:W-:Y:S01]  /*03b0*/  UMOV UR5, URZ ;  /* 0x000000ff00057c82 */ /* 0x000fe20008000000 */
[----:B0-----:R-:W-:Y:S02]  /*03c0*/  UISETP.GE.U32.AND UP2, UPT, UR21, 0x8, UPT ;  /* 0x000000081500788c */ /* 0x001fe4000bf46070 */
[----:B------:R-:W-:Y:S02]  /*03d0*/  UIMAD UR11, UR4, UR21, URZ ;  /* 0x00000015040b72a4 */ /* 0x000fe4000f8e02ff */
[----:B------:R-:W-:-:S04]  /*03e0*/  UIADD3 UR4, UPT, UPT, UR4, 0x1, URZ ;  /* 0x0000000104047890 */ /* 0x000fc8000fffe0ff */
[----:B------:R-:W-:Y:S01]  /*03f0*/  UISETP.NE.AND UP1, UPT, UR4, UR20, UPT ;  /* 0x000000140400728c */ /* 0x000fe2000bf25270 */
[----:B------:R-:W-:Y:S10]  /*0400*/  BRA.U !UP2, `(.L_x_13) ;  /* 0x000000010a887547 */ /* 0x000ff4000b800000 */
[----:B------:R-:W-:Y:S01]  /*0410*/  LEA R7, R23, R4, 0x8 ;  /* 0x0000000417077211 */ /* 0x000fe200078e40ff */
[----:B------:R-:W-:Y:S01]  /*0420*/  UMOV UR8, 0x10 ;  /* 0x0000001000087882 */ /* 0x000fe20000000000 */
[----:B------:R-:W-:Y:S01]  /*0430*/  UMOV UR5, UR10 ;  /* 0x0000000a00057c82 */ /* 0x000fe20008000000 */
[----:B------:R-:W-:-:S12]  /*0440*/  UIMAD UR8, UR11, 0x4, UR8 ;  /* 0x000000040b0878a4 */ /* 0x000fd8000f8e0208 */
.L_x_14:
        /* <DEDUP_REMOVED lines=29> */
[----:B------:R-:W-:-:S05]  /*0620*/  UMOV UR5, UR7 ;  /* 0x0000000700057c82 */ /* 0x000fca0008000000 */
.L_x_13:
[----:B------:R-:W-:-:S09]  /*0630*/  UISETP.NE.AND UP2, UPT, UR14, URZ, UPT ;  /* 0x000000ff0e00728c */ /* 0x000fd2000bf45270 */
[----:B------:R-:W-:Y:S05]  /*0640*/  BRA.U !UP2, `(.L_x_15) ;  /* 0x000000010abc7547 */ /* 0x000fea000b800000 */
[----:B------:R-:W-:Y:S01]  /*0650*/  LEA R10, R23, UR6, 0x8 ;  /* 0x00000006170a7c11 */ /* 0x000fe2000f8e40ff */
[----:B------:R-:W-:Y:S01]  /*0660*/  UISETP.NE.AND UP2, UPT, UR15, URZ, UPT ;  /* 0x000000ff0f00728c */ /* 0x000fe2000bf45270 */
[----:B------:R-:W-:Y:S10]  /*0670*/  BRA.U !UP0, `(.L_x_16) ;  /* 0x00000001084c7547 */ /* 0x000ff4000b800000 */
[----:B------:R-:W-:Y:S01]  /*0680*/  VIADD R7, R3, UR5 ;  /* 0x0000000503077c36 */ /* 0x000fe20008000000 */
[----:B------:R-:W-:Y:S02]  /*0690*/  UIADD3 UR8, UPT, UPT, UR11, UR5, URZ ;  /* 0x000000050b087290 */ /* 0x000fe4000fffe0ff */
[----:B------:R-:W-:Y:S02]  /*06a0*/  UIADD3 UR9, UPT, UPT, UR11, UR5, URZ ;  /* 0x000000050b097290 */ /* 0x000fe4000fffe0ff */
[----:B------:R-:W-:Y:S01]  /*06b0*/  LEA R7, R7, R10, 0x2 ;  /* 0x0000000a07077211 */ /* 0x000fe200078e10ff */
[----:B------:R-:W-:Y:S02]  /*06c0*/  USHF.L.U32 UR8, UR8, 0x2, URZ ;  /* 0x0000000208087899 */ /* 0x000fe400080006ff */
[----:B------:R-:W-:Y:S02]  /*06d0*/  USHF.L.U32 UR9, UR9, 0x2, URZ ;  /* 0x0000000209097899 */ /* 0x000fe400080006ff */
[----:B------:R-:W0:Y:S01]  /*06e0*/  LDS R9, [R7] ;  /* 0x0000000007097984 */ /* 0x000e220000000800 */
[----:B------:R-:W-:-:S03]  /*06f0*/  UIADD3 UR5, UPT, UPT, UR5, 0x4, URZ ;  /* 0x0000000405057890 */ /* 0x000fc6000fffe0ff */
[----:B------:R-:W1:Y:S04]  /*0700*/  LDS R8, [R7+0x4] ;  /* 0x0000040007087984 */ /* 0x000e680000000800 */
[----:B------:R-:W2:Y:S01]  /*0710*/  LDS R11, [R7+0x8] ;  /* 0x00000800070b7984 */ /* 0x000ea20000000800 */
[----:B------:R-:W0:Y:S03]  /*0720*/  LDCU UR8, c[0x3][UR8] ;  /* 0x00c00000080877ac */ /* 0x000e260008000800 */
[----:B------:R-:W3:Y:S01]  /*0730*/  LDS R13, [R7+0xc] ;  /* 0x00000c00070d7984 */ /* 0x000ee20000000800 */
[----:B------:R-:W1:Y:S01]  /*0740*/  LDCU UR16, c[0x3][UR9+0x4] ;  /* 0x00c00080091077ac */ /* 0x000e620008000800 */
[----:B------:R-:W2:Y:S01]  /*0750*/  LDCU UR17, c[0x3][UR9+0x8] ;  /* 0x00c00100091177ac */ /* 0x000ea20008000800 */
[----:B------:R-:W3:Y:S01]  /*0760*/  LDCU UR9, c[0x3][UR9+0xc] ;  /* 0x00c00180090977ac */ /* 0x000ee20008000800 */
[----:B0-----:R-:W-:-:S04]  /*0770*/  FFMA R9, R9, UR8, R6 ;  /* 0x0000000809097c23 */ /* 0x001fc80008000006 */
[----:B-1----:R-:W-:-:S04]  /*0780*/  FFMA R8, R8, UR16, R9 ;  /* 0x0000001008087c23 */ /* 0x002fc80008000009 */
[----:B--2---:R-:W-:-:S04]  /*0790*/  FFMA R8, R11, UR17, R8 ;  /* 0x000000110b087c23 */ /* 0x004fc80008000008 */
[----:B---3--:R-:W-:-:S07]  /*07a0*/  FFMA R6, R13, UR9, R8 ;  /* 0x000000090d067c23 */ /* 0x008fce0008000008 */
.L_x_16:
[----:B------:R-:W-:Y:S05]  /*07b0*/  BRA.U !UP2, `(.L_x_15) ;  /* 0x000000010a607547 */ /* 0x000fea000b800000 */
[----:B------:R-:W-:Y:S02]  /*07c0*/  UISETP.NE.AND UP2, UPT, UR15, 0x1, UPT ;  /* 0x000000010f00788c */ /* 0x000fe4000bf45270 */
[----:B------:R-:W-:-:S07]  /*07d0*/  ULOP3.LUT UP3, URZ, UR21, 0x1, URZ, 0xc0, !UPT ;  /* 0x0000000115ff7892 */ /* 0x000fce000f86c0ff */
[----:B------:R-:W-:Y:S05]  /*07e0*/  BRA.U !UP2, `(.L_x_17) ;  /* 0x000000010a347547 */ /* 0x000fea000b800000 */
[----:B------:R-:W-:Y:S01]  /*07f0*/  IADD3 R7, PT, PT, R3, UR5, RZ ;  /* 0x0000000503077c10 */ /* 0x000fe2000fffe0ff */
[----:B------:R-:W-:Y:S02]  /*0800*/  UIADD3 UR8, UPT, UPT, UR11, UR5, URZ ;  /* 0x000000050b087290 */ /* 0x000fe4000fffe0ff */
[----:B------:R-:W-:Y:S02]  /*0810*/  UIADD3 UR9, UPT, UPT, UR11, UR5, URZ ;  /* 0x000000050b097290 */ /* 0x000fe4000fffe0ff */
[----:B------:R-:W-:Y:S01]  /*0820*/  IMAD R7, R7, 0x4, R10 ;  /* 0x0000000407077824 */ /* 0x000fe200078e020a */
[----:B------:R-:W-:Y:S02]  /*0830*/  USHF.L.U32 UR8, UR8, 0x2, URZ ;  /* 0x0000000208087899 */ /* 0x000fe400080006ff */
[----:B------:R-:W-:Y:S02]  /*0840*/  USHF.L.U32 UR9, UR9, 0x2, URZ ;  /* 0x0000000209097899 */ /* 0x000fe400080006ff */
[----:B------:R-:W0:Y:S01]  /*0850*/  LDS R9, [R7] ;  /* 0x0000000007097984 */ /* 0x000e220000000800 */
[----:B------:R-:W-:-:S03]  /*0860*/  UIADD3 UR5, UPT, UPT, UR5, 0x2, URZ ;  /* 0x0000000205057890 */ /* 0x000fc6000fffe0ff */
[----:B------:R-:W1:Y:S04]  /*0870*/  LDS R11, [R7+0x4] ;  /* 0x00000400070b7984 */ /* 0x000e680000000800 */
[----:B------:R-:W0:Y:S02]  /*0880*/  LDCU UR8, c[0x3][UR8] ;  /* 0x00c00000080877ac */ /* 0x000e240008000800 */
[----:B------:R-:W1:Y:S01]  /*0890*/  LDCU UR9, c[0x3][UR9+0x4] ;  /* 0x00c00080090977ac */ /* 0x000e620008000800 */
[----:B0-----:R-:W-:-:S04]  /*08a0*/  FFMA R6, R9, UR8, R6 ;  /* 0x0000000809067c23 */ /* 0x001fc80008000006 */
[----:B-1----:R-:W-:-:S07]  /*08b0*/  FFMA R6, R11, UR9, R6 ;  /* 0x000000090b067c23 */ /* 0x002fce0008000006 */
.L_x_17:
[----:B------:R-:W-:Y:S05]  /*08c0*/  BRA.U !UP3, `(.L_x_15) ;  /* 0x000000010b1c7547 */ /* 0x000fea000b800000 */
[----:B------:R-:W-:Y:S01]  /*08d0*/  IADD3 R7, PT, PT, R3, UR5, RZ ;  /* 0x0000000503077c10 */ /* 0x000fe2000fffe0ff */
[----:B------:R-:W-:-:S03]  /*08e0*/  UIADD3 UR5, UPT, UPT, UR11, UR5, URZ ;  /* 0x000000050b057290 */ /* 0x000fc6000fffe0ff */
[----:B------:R-:W-:Y:S01]  /*08f0*/  LEA R7, R7, R10, 0x2 ;  /* 0x0000000a07077211 */ /* 0x000fe200078e10ff */
[----:B------:R-:W-:-:S05]  /*0900*/  USHF.L.U32 UR5, UR5, 0x2, URZ ;  /* 0x0000000205057899 */ /* 0x000fca00080006ff */
[----:B------:R-:W0:Y:S07]  /*0910*/  LDS R7, [R7] ;  /* 0x0000000007077984 */ /* 0x000e2e0000000800 */
[----:B------:R-:W0:Y:S02]  /*0920*/  LDCU UR5, c[0x3][UR5] ;  /* 0x00c00000050577ac */ /* 0x000e240008000800 */
[----:B0-----:R-:W-:-:S07]  /*0930*/  FFMA R6, R7, UR5, R6 ;  /* 0x0000000507067c23 */ /* 0x001fce0008000006 */
.L_x_15:
[----:B------:R-:W-:Y:S05]  /*0940*/  BRA.U UP1, `(.L_x_18) ;  /* 0xfffffff901907547 */ /* 0x000fea000b83ffff */
.L_x_12:
[----:B------:R-:W0:Y:S01]  /*0950*/  LDCU UR7, c[0x0][0x3a4] ;  /* 0x00007480ff0777ac */ /* 0x000e220008000800 */
[----:B------:R-:W1:Y:S01]  /*0960*/  F2I.U32.TRUNC.NTZ R7, R6 ;  /* 0x0000000600077305 */ /* 0x000e62000020f000 */
[----:B------:R-:W2:Y:S01]  /*0970*/  LDCU.64 UR4, c[0x0][0x398] ;  /* 0x00007300ff0477ac */ /* 0x000ea20008000a00 */
[----:B0-----:R-:W-:-:S05]  /*0980*/  IMAD R5, R5, UR7, R2 ;  /* 0x0000000705057c24 */ /* 0x001fca000f8e0202 */
[----:B--2---:R-:W-:-:S04]  /*0990*/  IADD3 R2, P0, PT, R5, UR4, RZ ;  /* 0x0000000405027c10 */ /* 0x004fc8000ff1e0ff */
[----:B------:R-:W-:-:S05]  /*09a0*/  LEA.HI.X.SX32 R3, R5, UR5, 0x1, P0 ;  /* 0x0000000505037c11 */ /* 0x000fca00080f0eff */
[----:B-1----:R-:W-:Y:S01]  /*09b0*/  STG.E.U8 desc[UR12][R2.64], R7 ;  /* 0x0000000702007986 */ /* 0x002fe2000c10110c */
[----:B------:R-:W-:Y:S05]  /*09c0*/  EXIT ;  /* 0x000000000000794d */ /* 0x000fea0003800000 */
.L_x_19:
        /* <DEDUP_REMOVED lines=11> */
.L_x_45:


//--------------------- .text._Z14filterKernelV3PhPfiiiiS_ii --------------------------
	.section	.text._Z14filterKernelV3PhPfiiiiS_ii,"ax",@progbits
	.align	128
        .global         _Z14filterKernelV3PhPfiiiiS_ii
        .type           _Z14filterKernelV3PhPfiiiiS_ii,@function
        .size           _Z14filterKernelV3PhPfiiiiS_ii,(.L_x_46 - _Z14filterKernelV3PhPfiiiiS_ii)
        .other          _Z14filterKernelV3PhPfiiiiS_ii,@"STO_CUDA_ENTRY STV_DEFAULT"
_Z14filterKernelV3PhPfiiiiS_ii:
.text._Z14filterKernelV3PhPfiiiiS_ii:
[----:B------:R-:W-:Y:S01]  /*0000*/  LDC R1, c[0x0][0x37c] ;  /* 0x0000df00ff017b82 */ /* 0x000fe20000000800 */
[----:B------:R-:W0:Y:S07]  /*0010*/  S2R R7, SR_TID.X ;  /* 0x0000000000077919 */ /* 0x000e2e0000002100 */
[----:B------:R-:W1:Y:S01]  /*0020*/  LDC R9, c[0x0][0x364] ;  /* 0x0000d900ff097b82 */ /* 0x000e620000000800 */
[----:B------:R-:W2:Y:S01]  /*0030*/  LDCU.64 UR6, c[0x0][0x380] ;  /* 0x00007000ff0677ac */ /* 0x000ea20008000a00 */
[----:B------:R-:W1:Y:S01]  /*0040*/  S2R R0, SR_TID.Y ;  /* 0x0000000000007919 */ /* 0x000e620000002200 */
[----:B------:R-:W3:Y:S05]  /*0050*/  LDCU.64 UR8, c[0x0][0x358] ;  /* 0x00006b00ff0877ac */ /* 0x000eea0008000a00 */
[----:B------:R-:W0:Y:S08]  /*0060*/  S2UR UR5, SR_CTAID.X ;  /* 0x00000000000579c3 */ /* 0x000e300000002500 */
[----:B------:R-:W0:Y:S08]  /*0070*/  LDC R6, c[0x0][0x360] ;  /* 0x0000d800ff067b82 */ /* 0x000e300000000800 */
[----:B------:R-:W1:Y:S08]  /*0080*/  S2UR UR4, SR_CTAID.Y ;  /* 0x00000000000479c3 */ /* 0x000e700000002600 */
[----:B------:R-:W4:Y:S01]  /*0090*/  LDC R11, c[0x0][0x394] ;  /* 0x0000e500ff0b7b82 */ /* 0x000f220000000800 */
[----:B0-----:R-:W-:-:S05]  /*00a0*/  IMAD R6, R6, UR5, R7 ;  /* 0x0000000506067c24 */ /* 0x001fca000f8e0207 */
[----:B------:R-:W-:Y:S01]  /*00b0*/  IADD3 R3, PT, PT, R6, R7, RZ ;  /* 0x0000000706037210 */ /* 0x000fe20007ffe0ff */
[----:B-1----:R-:W-:-:S04]  /*00c0*/  IMAD R9, R9, UR4, R0 ;  /* 0x0000000409097c24 */ /* 0x002fc8000f8e0200 */
[----:B------:R-:W-:-:S04]  /*00d0*/  IMAD.IADD R2, R9, 0x1, R0 ;  /* 0x0000000109027824 */ /* 0x000fc800078e0200 */
[----:B----4-:R-:W-:-:S05]  /*00e0*/  IMAD R2, R2, R11, R3 ;  /* 0x0000000b02027224 */ /* 0x010fca00078e0203 */
[----:B--2---:R-:W-:-:S04]  /*00f0*/  IADD3 R4, P0, PT, R2, UR6, RZ ;  /* 0x0000000602047c10 */ /* 0x004fc8000ff1e0ff */
[----:B------:R-:W-:Y:S01]  /*0100*/  LEA.HI.X.SX32 R5, R2, UR7, 0x1, P0 ;  /* 0x0000000702057c11 */ /* 0x000fe200080f0eff */
[----:B------:R-:W0:Y:S01]  /*0110*/  S2UR UR5, SR_CgaCtaId ;  /* 0x00000000000579c3 */ /* 0x000e220000008800 */
[----:B------:R-:W-:Y:S01]  /*0120*/  IADD3 R2, P0, PT, R4, R11, RZ ;  /* 0x0000000b04027210 */ /* 0x000fe20007f1e0ff */
[----:B------:R-:W-:Y:S01]  /*0130*/  UMOV UR4, 0x400 ;  /* 0x0000040000047882 */ /* 0x000fe20000000000 */
[----:B------:R-:W1:Y:S01]  /*0140*/  LDCU.64 UR6, c[0x0][0x3a8] ;  /* 0x00007500ff0677ac */ /* 0x000e620008000a00 */
[----:B---3--:R-:W2:Y:S01]  /*0150*/  LDG.E.U8 R8, desc[UR8][R4.64] ;  /* 0x0000000804087981 */ /* 0x008ea2000c1e1100 */
[----:B------:R-:W-:-:S03]  /*0160*/  LEA.HI.X.SX32 R3, R11, R5, 0x1, P0 ;  /* 0x000000050b037211 */ /* 0x000fc600000f0eff */
[----:B------:R-:W3:Y:S04]  /*0170*/  LDG.E.U8 R12, desc[UR8][R4.64+0x1] ;  /* 0x00000108040c7981 */ /* 0x000ee8000c1e1100 */
[----:B------:R-:W4:Y:S04]  /*0180*/  LDG.E.U8 R10, desc[UR8][R2.64] ;  /* 0x00000008020a7981 */ /* 0x000f28000c1e1100 */
[----:B------:R-:W5:Y:S01]  /*0190*/  LDG.E.U8 R13, desc[UR8][R2.64+0x1] ;  /* 0x00000108020d7981 */ /* 0x000f62000c1e1100 */
[----:B------:R-:W-:Y:S01]  /*01a0*/  IMAD R11, R0, 0x40, R7 ;  /* 0x00000040000b7824 */ /* 0x000fe200078e0207 */
[----:B0-----:R-:W-:-:S06]  /*01b0*/  ULEA UR5, UR5, UR4, 0x18 ;  /* 0x0000000405057291 */ /* 0x001fcc000f8ec0ff */
[----:B------:R-:W-:Y:S02]  /*01c0*/  LEA R11, R11, UR5, 0x3 ;  /* 0x000000050b0b7c11 */ /* 0x000fe4000f8e18ff */
[----:B-1----:R-:W-:-:S04]  /*01d0*/  ISETP.GE.AND P0, PT, R6, UR7, PT ;  /* 0x0000000706007c0c */ /* 0x002fc8000bf06270 */
[----:B------:R-:W-:Y:S02]  /*01e0*/  ISETP.GE.OR P0, PT, R9, UR6, P0 ;  /* 0x0000000609007c0c */ /* 0x000fe40008706670 */
[----:B--2---:R-:W-:Y:S02]  /*01f0*/  I2FP.F32.U32 R8, R8 ;  /* 0x0000000800087245 */ /* 0x004fe40000201000 */
[----:B---3--:R-:W-:Y:S02]  /*0200*/  I2FP.F32.U32 R12, R12 ;  /* 0x0000000c000c7245 */ /* 0x008fe40000201000 */
[----:B----4-:R-:W-:Y:S02]  /*0210*/  I2FP.F32.U32 R10, R10 ;  /* 0x0000000a000a7245 */ /* 0x010fe40000201000 */
[----:B-----5:R-:W-:Y:S01]  /*0220*/  I2FP.F32.U32 R2, R13 ;  /* 0x0000000d00027245 */ /* 0x020fe20000201000 */
[----:B------:R0:W-:Y:S04]  /*0230*/  STS [R11], R8 ;  /* 0x000000080b007388 */ /* 0x0001e80000000800 */
[----:B------:R0:W-:Y:S04]  /*0240*/  STS [R11+0x4], R12 ;  /* 0x0000040c0b007388 */ /* 0x0001e80000000800 */
[----:B------:R0:W-:Y:S04]  /*0250*/  STS [R11+0x100], R10 ;  /* 0x0001000a0b007388 */ /* 0x0001e80000000800 */
[----:B------:R0:W-:Y:S01]  /*0260*/  STS [R11+0x104], R2 ;  /* 0x000104020b007388 */ /* 0x0001e20000000800 */
[----:B------:R-:W-:Y:S06]  /*0270*/  BAR.SYNC.DEFER_BLOCKING 0x0 ;  /* 0x0000000000007b1d */ /* 0x000fec0000010000 */
[----:B------:R-:W-:Y:S05]  /*0280*/  @P0 EXIT ;  /* 0x000000000000094d */ /* 0x000fea0003800000 */
[----:B0-----:R-:W0:Y:S01]  /*0290*/  LDC.64 R2, c[0x0][0x398] ;  /* 0x0000e600ff027b82 */ /* 0x001e220000000a00 */
[----:B------:R-:W-:Y:S01]  /*02a0*/  HFMA2 R13, -RZ, RZ, 0, 0 ;  /* 0x00000000ff0d7431 */ /* 0x000fe200000001ff */
[----:B0-----:R-:W-:-:S04]  /*02b0*/  VIMNMX R2, PT, PT, R2, R3, PT ;  /* 0x0000000302027248 */ /* 0x001fc80003fe0100 */
[----:B------:R-:W-:-:S13]  /*02c0*/  ISETP.GE.AND P0, PT, R2, 0x1, PT ;  /* 0x000000010200780c */ /* 0x000fda0003f06270 */
[----:B------:R-:W-:Y:S05]  /*02d0*/  @!P0 BRA `(.L_x_20) ;  /* 0x0000000800b88947 */ /* 0x000fea0003800000 */
[C---:B------:R-:W-:Y:S01]  /*02e0*/  LOP3.LUT R15, R3.reuse, 0xf, RZ, 0xc0, !PT ;  /* 0x0000000f030f7812 */ /* 0x040fe200078ec0ff */
[----:B------:R-:W-:Y:S01]  /*02f0*/  IMAD.MOV.U32 R13, RZ, RZ, RZ ;  /* 0x000000ffff0d7224 */ /* 0x000fe200078e00ff */
[C---:B------:R-:W-:Y:S01]  /*0300*/  LOP3.LUT R16, R3.reuse, 0x7, RZ, 0xc0, !PT ;  /* 0x0000000703107812 */ /* 0x040fe200078ec0ff */
[----:B------:R-:W-:Y:S01]  /*0310*/  UMOV UR4, URZ ;  /* 0x000000ff00047c82 */ /* 0x000fe20008000000 */
[----:B------:R-:W-:Y:S01]  /*0320*/  LOP3.LUT R8, R3, 0x7ffffff0, RZ, 0xc0, !PT ;  /* 0x7ffffff003087812 */ /* 0x000fe200078ec0ff */
[----:B------:R-:W-:Y:S01]  /*0330*/  VIADD R2, R15, 0xffffffff ;  /* 0xffffffff0f027836 */ /* 0x000fe20000000000 */
[----:B------:R-:W-:Y:S02]  /*0340*/  IADD3 R4, PT, PT, R16, -0x1, RZ ;  /* 0xffffffff10047810 */ /* 0x000fe40007ffe0ff */
[----:B------:R-:W-:Y:S01]  /*0350*/  LEA R11, R7, UR5, 0x2 ;  /* 0x00000005070b7c11 */ /* 0x000fe2000f8e10ff */
[----:B------:R-:W-:Y:S01]  /*0360*/  IMAD.MOV R12, RZ, RZ, -R8 ;  /* 0x000000ffff0c7224 */ /* 0x000fe200078e0a08 */
[----:B------:R-:W-:-:S02]  /*0370*/  ISETP.GE.U32.AND P0, PT, R2, 0x7, PT ;  /* 0x000000070200780c */ /* 0x000fc40003f06070 */
[----:B------:R-:W-:Y:S02]  /*0380*/  ISETP.GE.U32.AND P1, PT, R4, 0x3, PT ;  /* 0x000000030400780c */ /* 0x000fe40003f26070 */
[----:B------:R-:W-:Y:S02]  /*0390*/  LOP3.LUT R10, R3, 0x3, RZ, 0xc0, !PT ;  /* 0x00000003030a7812 */ /* 0x000fe400078ec0ff */
[----:B------:R-:W-:-:S09]  /*03a0*/  IADD3 R11, PT, PT, R11, 0x20, RZ ;  /* 0x000000200b0b7810 */ /* 0x000fd20007ffe0ff */
.L_x_26:
[----:B------:R-:W0:Y:S01]  /*03b0*/  LDCU.64 UR6, c[0x0][0x398] ;  /* 0x00007300ff0677ac */ /* 0x000e220008000a00 */
[----:B------:R-:W-:Y:S01]  /*03c0*/  IADD3 R4, PT, PT, R0, UR4, RZ ;  /* 0x0000000400047c10 */ /* 0x000fe2000fffe0ff */
[----:B------:R-:W-:Y:S01]  /*03d0*/  IMAD.MOV.U32 R14, RZ, RZ, RZ ;  /* 0x000000ffff0e7224 */ /* 0x000fe200078e00ff */
[----:B0-----:R-:W-:Y:S02]  /*03e0*/  UISETP.GE.U32.AND UP1, UPT, UR7, 0x10, UPT ;  /* 0x000000100700788c */ /* 0x001fe4000bf26070 */
[----:B------:R-:W-:Y:S02]  /*03f0*/  UIMAD UR11, UR4, UR7, URZ ;  /* 0x00000007040b72a4 */ /* 0x000fe4000f8e02ff */
[----:B------:R-:W-:-:S04]  /*0400*/  UIADD3 UR4, UPT, UPT, UR4, 0x1, URZ ;  /* 0x0000000104047890 */ /* 0x000fc8000fffe0ff */
[----:B------:R-:W-:Y:S01]  /*0410*/  UISETP.NE.AND UP0, UPT, UR4, UR6, UPT ;  /* 0x000000060400728c */ /* 0x000fe2000bf05270 */
[----:B------:R-:W-:Y:S10]  /*0420*/  BRA.U !UP1, `(.L_x_21) ;  /* 0x0000000109fc7547 */ /* 0x000ff4000b800000 */
[----:B------:R-:W0:Y:S01]  /*0430*/  LDCU.64 UR6, c[0x0][0x388] ;  /* 0x00007100ff0677ac */ /* 0x000e220008000a00 */
[----:B------:R-:W-:Y:S01]  /*0440*/  LEA R5, R4, R11, 0x8 ;  /* 0x0000000b04057211 */ /* 0x000fe200078e40ff */
[----:B------:R-:W-:Y:S01]  /*0450*/  IMAD.MOV.U32 R14, RZ, RZ, R12 ;  /* 0x000000ffff0e7224 */ /* 0x000fe200078e000c */
[----:B0-----:R-:W-:-:S04]  /*0460*/  UIMAD.WIDE.U32 UR6, UR11, 0x4, UR6 ;  /* 0x000000040b0678a5 */ /* 0x001fc8000f8e0006 */
[----:B------:R-:W-:-:S04]  /*0470*/  UIADD3 UR10, UP1, UPT, UR6, 0x20, URZ ;  /* 0x00000020060a7890 */ /* 0x000fc8000ff3e0ff */
[----:B------:R-:W-:Y:S02]  /*0480*/  UIADD3.X UR6, UPT, UPT, URZ, UR7, URZ, UP1, !UPT ;  /* 0x00000007ff067290 */ /* 0x000fe40008ffe4ff */
[----:B------:R-:W-:-:S04]  /*0490*/  MOV R2, UR10 ;  /* 0x0000000a00027c02 */ /* 0x000fc80008000f00 */
[----:B------:R-:W-:-:S07]  /*04a0*/  IMAD.U32 R3, RZ, RZ, UR6 ;  /* 0x00000006ff037e24 */ /* 0x000fce000f8e00ff */
.L_x_22:
[----:B------:R-:W2:Y:S04]  /*04b0*/  LDG.E R24, desc[UR8][R2.64+-0x20] ;  /* 0xffffe00802187981 */ /* 0x000ea8000c1e1900 */
[----:B------:R-:W3:Y:S04]  /*04c0*/  LDG.E R26, desc[UR8][R2.64+-0x1c] ;  /* 0xffffe408021a7981 */ /* 0x000ee8000c1e1900 */
[----:B------:R-:W4:Y:S04]  /*04d0*/  LDG.E R19, desc[UR8][R2.64+-0x18] ;  /* 0xffffe80802137981 */ /* 0x000f28000c1e1900 */
[----:B------:R-:W5:Y:S04]  /*04e0*/  LDG.E R21, desc[UR8][R2.64+-0x14] ;  /* 0xffffec0802157981 */ /* 0x000f68000c1e1900 */
[----:B------:R-:W5:Y:S04]  /*04f0*/  LDG.E R22, desc[UR8][R2.64+-0x10] ;  /* 0xfffff00802167981 */ /* 0x000f68000c1e1900 */
[----:B------:R-:W5:Y:S04]  /*0500*/  LDG.E R20, desc[UR8][R2.64+-0xc] ;  /* 0xfffff40802147981 */ /* 0x000f68000c1e1900 */
[----:B------:R-:W5:Y:S04]  /*0510*/  LDG.E R18, desc[UR8][R2.64+-0x8] ;  /* 0xfffff80802127981 */ /* 0x000f68000c1e1900 */
[----:B------:R-:W2:Y:S04]  /*0520*/  LDS R23, [R5+-0x20] ;  /* 0xffffe00005177984 */ /* 0x000ea80000000800 */
[----:B------:R-:W5:Y:S04]  /*0530*/  LDG.E R17, desc[UR8][R2.64+-0x4] ;  /* 0xfffffc0802117981 */ /* 0x000f68000c1e1900 */
[----:B------:R-:W3:Y:S04]  /*0540*/  LDS R25, [R5+-0x1c] ;  /* 0xffffe40005197984 */ /* 0x000ee80000000800 */
[----:B------:R-:W-:Y:S01]  /*0550*/  LDS R27, [R5+-0x14] ;  /* 0xffffec00051b7984 */ /* 0x000fe20000000800 */
[----:B--2---:R-:W-:-:S03]  /*0560*/  FFMA R23, R24, R23, R13 ;  /* 0x0000001718177223 */ /* 0x004fc6000000000d */
[----:B------:R-:W4:Y:S01]  /*0570*/  LDS R24, [R5+-0x18] ;  /* 0xffffe80005187984 */ /* 0x000f220000000800 */
[----:B---3--:R-:W-:-:S03]  /*0580*/  FFMA R26, R26, R25, R23 ;  /* 0x000000191a1a7223 */ /* 0x008fc60000000017 */
[----:B------:R-:W2:Y:S04]  /*0590*/  LDG.E R13, desc[UR8][R2.64] ;  /* 0x00000008020d7981 */ /* 0x000ea8000c1e1900 */
[----:B------:R-:W0:Y:S04]  /*05a0*/  LDS R23, [R5+-0x10] ;  /* 0xfffff00005177984 */ /* 0x000e280000000800 */
[----:B------:R-:W1:Y:S01]  /*05b0*/  LDS R25, [R5+-0xc] ;  /* 0xfffff40005197984 */ /* 0x000e620000000800 */
[----:B----4-:R-:W-:-:S03]  /*05c0*/  FFMA R24, R19, R24, R26 ;  /* 0x0000001813187223 */ /* 0x010fc6000000001a */
[----:B------:R-:W3:Y:S01]  /*05d0*/  LDG.E R19, desc[UR8][R2.64+0x4] ;  /* 0x0000040802137981 */ /* 0x000ee2000c1e1900 */
[----:B-----5:R-:W-:-:S03]  /*05e0*/  FFMA R29, R21, R27, R24 ;  /* 0x0000001b151d7223 */ /* 0x020fc60000000018 */
[----:B------:R-:W4:Y:S04]  /*05f0*/  LDG.E R21, desc[UR8][R2.64+0x8] ;  /* 0x0000080802157981 */ /* 0x000f28000c1e1900 */
[----:B------:R-:W5:Y:S01]  /*0600*/  LDS R27, [R5+-0x8] ;  /* 0xfffff800051b7984 */ /* 0x000f620000000800 */
[----:B0-----:R-:W-:-:S03]  /*0610*/  FFMA R29, R22, R23, R29 ;  /* 0x00000017161d7223 */ /* 0x001fc6000000001d */
[----:B------:R-:W4:Y:S04]  /*0620*/  LDG.E R22, desc[UR8][R2.64+0xc] ;  /* 0x00000c0802167981 */ /* 0x000f28000c1e1900 */
[----:B------:R-:W4:Y:S01]  /*0630*/  LDG.E R23, desc[UR8][R2.64+0x10] ;  /* 0x0000100802177981 */ /* 0x000f22000c1e1900 */
[----:B-1----:R-:W-:-:S03]  /*0640*/  FFMA R25, R20, R25, R29 ;  /* 0x0000001914197223 */ /* 0x002fc6000000001d */
[----:B------:R-:W4:Y:S04]  /*0650*/  LDG.E R24, desc[UR8][R2.64+0x14] ;  /* 0x0000140802187981 */ /* 0x000f28000c1e1900 */
[----:B------:R-:W4:Y:S01]  /*0660*/  LDG.E R20, desc[UR8][R2.64+0x18] ;  /* 0x0000180802147981 */ /* 0x000f22000c1e1900 */
[----:B-----5:R-:W-:-:S03]  /*0670*/  FFMA R26, R18, R27, R25 ;  /* 0x0000001b121a7223 */ /* 0x020fc60000000019 */
[----:B------:R0:W5:Y:S04]  /*0680*/  LDG.E R18, desc[UR8][R2.64+0x1c] ;  /* 0x00001c0802127981 */ /* 0x000168000c1e1900 */
[----:B------:R-:W1:Y:S04]  /*0690*/  LDS R25, [R5+-0x4] ;  /* 0xfffffc0005197984 */ /* 0x000e680000000800 */
[----:B------:R-:W-:Y:S01]  /*06a0*/  LDS R27, [R5+0x8] ;  /* 0x00000800051b7984 */ /* 0x000fe20000000800 */
[----:B-1----:R-:W-:-:S03]  /*06b0*/  FFMA R26, R17, R25, R26 ;  /* 0x00000019111a7223 */ /* 0x002fc6000000001a */
[----:B------:R-:W2:Y:S04]  /*06c0*/  LDS R17, [R5] ;  /* 0x0000000005117984 */ /* 0x000ea80000000800 */
[----:B------:R-:W3:Y:S01]  /*06d0*/  LDS R25, [R5+0x4] ;  /* 0x0000040005197984 */ /* 0x000ee20000000800 */
[----:B------:R-:W-:-:S04]  /*06e0*/  IADD3 R14, PT, PT, R14, 0x10, RZ ;  /* 0x000000100e0e7810 */ /* 0x000fc80007ffe0ff */
[----:B------:R-:W-:Y:S02]  /*06f0*/  ISETP.NE.AND P2, PT, R14, RZ, PT ;  /* 0x000000ff0e00720c */ /* 0x000fe40003f45270 */
[----:B0-----:R-:W-:-:S05]  /*0700*/  IADD3 R2, P3, PT, R2, 0x40, RZ ;  /* 0x0000004002027810 */ /* 0x001fca0007f7e0ff */
[----:B------:R-:W-:Y:S02]  /*0710*/  IMAD.X R3, RZ, RZ, R3, P3 ;  /* 0x000000ffff037224 */ /* 0x000fe400018e0603 */
[----:B--2---:R-:W-:Y:S02]  /*0720*/  FFMA R26, R13, R17, R26 ;  /* 0x000000110d1a7223 */ /* 0x004fe4000000001a */
[----:B------:R-:W0:Y:S04]  /*0730*/  LDS R13, [R5+0xc] ;  /* 0x00000c00050d7984 */ /* 0x000e280000000800 */
[----:B------:R-:W-:Y:S01]  /*0740*/  LDS R17, [R5+0x14] ;  /* 0x0000140005117984 */ /* 0x000fe20000000800 */
[----:B---3--:R-:W-:-:S03]  /*0750*/  FFMA R28, R19, R25, R26 ;  /* 0x00000019131c7223 */ /* 0x008fc6000000001a */
[----:B------:R-:W1:Y:S01]  /*0760*/  LDS R26, [R5+0x10] ;  /* 0x00001000051a7984 */ /* 0x000e620000000800 */
[----:B----4-:R-:W-:-:S03]  /*0770*/  FFMA R27, R21, R27, R28 ;  /* 0x0000001b151b7223 */ /* 0x010fc6000000001c */
[----:B------:R-:W2:Y:S04]  /*0780*/  LDS R21, [R5+0x18] ;  /* 0x0000180005157984 */ /* 0x000ea80000000800 */
[----:B------:R3:W5:Y:S01]  /*0790*/  LDS R19, [R5+0x1c] ;  /* 0x00001c0005137984 */ /* 0x0007620000000800 */
[----:B0-----:R-:W-:Y:S01]  /*07a0*/  FFMA R22, R22, R13, R27 ;  /* 0x0000000d16167223 */ /* 0x001fe2000000001b */
[----:B---3--:R-:W-:-:S03]  /*07b0*/  IADD3 R5, PT, PT, R5, 0x40, RZ ;  /* 0x0000004005057810 */ /* 0x008fc60007ffe0ff */
[----:B-1----:R-:W-:-:S04]  /*07c0*/  FFMA R23, R23, R26, R22 ;  /* 0x0000001a17177223 */ /* 0x002fc80000000016 */
[----:B------:R-:W-:-:S04]  /*07d0*/  FFMA R17, R24, R17, R23 ;  /* 0x0000001118117223 */ /* 0x000fc80000000017 */
[----:B--2---:R-:W-:-:S04]  /*07e0*/  FFMA R17, R20, R21, R17 ;  /* 0x0000001514117223 */ /* 0x004fc80000000011 */
[----:B-----5:R-:W-:Y:S01]  /*07f0*/  FFMA R13, R18, R19, R17 ;  /* 0x00000013120d7223 */ /* 0x020fe20000000011 */
[----:B------:R-:W-:Y:S06]  /*0800*/  @P2 BRA `(.L_x_22) ;  /* 0xfffffffc00282947 */ /* 0x000fec000383ffff */
[----:B------:R-:W-:-:S07]  /*0810*/  IMAD.MOV.U32 R14, RZ, RZ, R8 ;  /* 0x000000ffff0e7224 */ /* 0x000fce00078e0008 */
.L_x_21:
[----:B------:R-:W-:-:S13]  /*0820*/  ISETP.NE.AND P2, PT, R15, RZ, PT ;  /* 0x000000ff0f00720c */ /* 0x000fda0003f45270 */
[----:B------:R-:W-:Y:S05]  /*0830*/  @!P2 BRA `(.L_x_23) ;  /* 0x00000004005ca947 */ /* 0x000fea0003800000 */
[----:B------:R-:W-:Y:S02]  /*0840*/  ISETP.NE.AND P2, PT, R16, RZ, PT ;  /* 0x000000ff1000720c */ /* 0x000fe40003f45270 */
[----:B------:R-:W-:Y:S01]  /*0850*/  LEA R17, R4, UR5, 0x8 ;  /* 0x0000000504117c11 */ /* 0x000fe2000f8e40ff */
[----:B------:R-:W-:Y:S10]  /*0860*/  @!P0 BRA `(.L_x_24) ;  /* 0x00000000008c8947 */ /* 0x000ff40003800000 */
[----:B------:R-:W0:Y:S01]  /*0870*/  LDC.64 R4, c[0x0][0x388] ;  /* 0x0000e200ff047b82 */ /* 0x000e220000000a00 */
[C---:B------:R-:W-:Y:S02]  /*0880*/  IADD3 R19, PT, PT, R14.reuse, UR11, RZ ;  /* 0x0000000b0e137c10 */ /* 0x040fe4000fffe0ff */
[----:B------:R-:W-:-:S05]  /*0890*/  IADD3 R18, P3, PT, R14, UR11, RZ ;  /* 0x0000000b0e127c10 */ /* 0x000fca000ff7e0ff */
[----:B------:R-:W1:Y:S01]  /*08a0*/  LDC.64 R2, c[0x0][0x388] ;  /* 0x0000e200ff027b82 */ /* 0x000e620000000a00 */
[----:B0-----:R-:W-:-:S04]  /*08b0*/  IMAD.WIDE.U32 R4, R19, 0x4, R4 ;  /* 0x0000000413047825 */ /* 0x001fc800078e0004 */
[----:B------:R-:W-:Y:S02]  /*08c0*/  IMAD.X R19, RZ, RZ, RZ, P3 ;  /* 0x000000ffff137224 */ /* 0x000fe400018e06ff */
[----:B------:R0:W2:Y:S01]  /*08d0*/  LDG.E R4, desc[UR8][R4.64] ;  /* 0x0000000804047981 */ /* 0x0000a2000c1e1900 */
[----:B-1----:R-:W-:-:S04]  /*08e0*/  LEA R2, P3, R18, R2, 0x2 ;  /* 0x0000000212027211 */ /* 0x002fc800078610ff */
[----:B------:R-:W-:-:S05]  /*08f0*/  LEA.HI.X R3, R18, R3, R19, 0x2, P3 ;  /* 0x0000000312037211 */ /* 0x000fca00018f1413 */
[----:B------:R-:W3:Y:S04]  /*0900*/  LDG.E R24, desc[UR8][R2.64+0x4] ;  /* 0x0000040802187981 */ /* 0x000ee8000c1e1900 */
[----:B------:R-:W4:Y:S04]  /*0910*/  LDG.E R18, desc[UR8][R2.64+0x8] ;  /* 0x0000080802127981 */ /* 0x000f28000c1e1900 */
[----:B------:R-:W5:Y:S04]  /*0920*/  LDG.E R22, desc[UR8][R2.64+0xc] ;  /* 0x00000c0802167981 */ /* 0x000f68000c1e1900 */
[----:B------:R-:W5:Y:S04]  /*0930*/  LDG.E R21, desc[UR8][R2.64+0x10] ;  /* 0x0000100802157981 */ /* 0x000f68000c1e1900 */
[----:B------:R-:W5:Y:S04]  /*0940*/  LDG.E R20, desc[UR8][R2.64+0x14] ;  /* 0x0000140802147981 */ /* 0x000f68000c1e1900 */
[----:B------:R-:W5:Y:S04]  /*0950*/  LDG.E R19, desc[UR8][R2.64+0x18] ;  /* 0x0000180802137981 */ /* 0x000f68000c1e1900 */
[----:B------:R1:W5:Y:S01]  /*0960*/  LDG.E R23, desc[UR8][R2.64+0x1c] ;  /* 0x00001c0802177981 */ /* 0x000362000c1e1900 */
[----:B------:R-:W-:-:S05]  /*0970*/  IADD3 R26, PT, PT, R14, R7, RZ ;  /* 0x000000070e1a7210 */ /* 0x000fca0007ffe0ff */
[----:B------:R-:W-:-:S05]  /*0980*/  IMAD R25, R26, 0x4, R17 ;  /* 0x000000041a197824 */ /* 0x000fca00078e0211 */
[----:B------:R-:W2:Y:S04]  /*0990*/  LDS R26, [R25] ;  /* 0x00000000191a7984 */ /* 0x000ea80000000800 */
[----:B------:R-:W3:Y:S04]  /*09a0*/  LDS R28, [R25+0x4] ;  /* 0x00000400191c7984 */ /* 0x000ee80000000800 */
[----:B0-----:R-:W4:Y:S04]  /*09b0*/  LDS R5, [R25+0x8] ;  /* 0x0000080019057984 */ /* 0x001f280000000800 */
[----:B-1----:R-:W-:Y:S01]  /*09c0*/  LDS R2, [R25+0x18] ;  /* 0x0000180019027984 */ /* 0x002fe20000000800 */
[----:B------:R-:W-:Y:S01]  /*09d0*/  IADD3 R14, PT, PT, R14, 0x8, RZ ;  /* 0x000000080e0e7810 */ /* 0x000fe20007ffe0ff */
[----:B--2---:R-:W-:-:S02]  /*09e0*/  FFMA R27, R4, R26, R13 ;  /* 0x0000001a041b7223 */ /* 0x004fc4000000000d */
[----:B------:R-:W5:Y:S04]  /*09f0*/  LDS R13, [R25+0xc] ;  /* 0x00000c00190d7984 */ /* 0x000f680000000800 */
[----:B------:R-:W0:Y:S04]  /*0a00*/  LDS R4, [R25+0x10] ;  /* 0x0000100019047984 */ /* 0x000e280000000800 */
[----:B------:R-:W1:Y:S01]  /*0a10*/  LDS R26, [R25+0x14] ;  /* 0x00001400191a7984 */ /* 0x000e620000000800 */
[----:B---3--:R-:W-:-:S03]  /*0a20*/  FFMA R27, R24, R28, R27 ;  /* 0x0000001c181b7223 */ /* 0x008fc6000000001b */
[----:B------:R-:W2:Y:S01]  /*0a30*/  LDS R24, [R25+0x1c] ;  /* 0x00001c0019187984 */ /* 0x000ea20000000800 */
[----:B----4-:R-:W-:-:S04]  /*0a40*/  FFMA R5, R18, R5, R27 ;  /* 0x0000000512057223 */ /* 0x010fc8000000001b */
[----:B-----5:R-:W-:-:S04]  /*0a50*/  FFMA R22, R22, R13, R5 ;  /* 0x0000000d16167223 */ /* 0x020fc80000000005 */
[----:B0-----:R-:W-:-:S04]  /*0a60*/  FFMA R21, R21, R4, R22 ;  /* 0x0000000415157223 */ /* 0x001fc80000000016 */
[----:B-1----:R-:W-:-:S04]  /*0a70*/  FFMA R20, R20, R26, R21 ;  /* 0x0000001a14147223 */ /* 0x002fc80000000015 */
[----:B------:R-:W-:-:S04]  /*0a80*/  FFMA R2, R19, R2, R20 ;  /* 0x0000000213027223 */ /* 0x000fc80000000014 */
[----:B--2---:R-:W-:-:S07]  /*0a90*/  FFMA R13, R23, R24, R2 ;  /* 0x00000018170d7223 */ /* 0x004fce0000000002 */
.L_x_24:
[----:B------:R-:W-:Y:S05]  /*0aa0*/  @!P2 BRA `(.L_x_23) ;  /* 0x0000000000c0a947 */ /* 0x000fea0003800000 */
[----:B------:R-:W-:Y:S01]  /*0ab0*/  ISETP.NE.AND P2, PT, R10, RZ, PT ;  /* 0x000000ff0a00720c */ /* 0x000fe20003f45270 */
[----:B------:R-:W-:-:S12]  /*0ac0*/  @!P1 BRA `(.L_x_25) ;  /* 0x00000000005c9947 */ /* 0x000fd80003800000 */
[----:B------:R-:W0:Y:S01]  /*0ad0*/  LDC.64 R4, c[0x0][0x388] ;  /* 0x0000e200ff047b82 */ /* 0x000e220000000a00 */
[C---:B------:R-:W-:Y:S01]  /*0ae0*/  IADD3 R18, P3, PT, R14.reuse, UR11, RZ ;  /* 0x0000000b0e127c10 */ /* 0x040fe2000ff7e0ff */
[----:B------:R-:W-:-:S03]  /*0af0*/  VIADD R19, R14, UR11 ;  /* 0x0000000b0e137c36 */ /* 0x000fc60008000000 */
[----:B------:R-:W-:-:S03]  /*0b00*/  IADD3.X R20, PT, PT, RZ, RZ, RZ, P3, !PT ;  /* 0x000000ffff147210 */ /* 0x000fc60001ffe4ff */
[----:B------:R-:W1:Y:S01]  /*0b10*/  LDC.64 R2, c[0x0][0x388] ;  /* 0x0000e200ff027b82 */ /* 0x000e620000000a00 */
[----:B0-----:R-:W-:-:S06]  /*0b20*/  IMAD.WIDE.U32 R4, R19, 0x4, R4 ;  /* 0x0000000413047825 */ /* 0x001fcc00078e0004 */
[----:B------:R-:W2:Y:S01]  /*0b30*/  LDG.E R4, desc[UR8][R4.64] ;  /* 0x0000000804047981 */ /* 0x000ea2000c1e1900 */
[----:B-1----:R-:W-:-:S04]  /*0b40*/  LEA R2, P3, R18, R2, 0x2 ;  /* 0x0000000212027211 */ /* 0x002fc800078610ff */
[----:B------:R-:W-:-:S05]  /*0b50*/  LEA.HI.X R3, R18, R3, R20, 0x2, P3 ;  /* 0x0000000312037211 */ /* 0x000fca00018f1414 */
[----:B------:R-:W3:Y:S04]  /*0b60*/  LDG.E R20, desc[UR8][R2.64+0x4] ;  /* 0x0000040802147981 */ /* 0x000ee8000c1e1900 */
[----:B------:R-:W4:Y:S04]  /*0b70*/  LDG.E R22, desc[UR8][R2.64+0x8] ;  /* 0x0000080802167981 */ /* 0x000f28000c1e1900 */
[----:B------:R-:W5:Y:S01]  /*0b80*/  LDG.E R24, desc[UR8][R2.64+0xc] ;  /* 0x00000c0802187981 */ /* 0x000f62000c1e1900 */
[----:B------:R-:W-:-:S05]  /*0b90*/  IMAD.IADD R18, R14, 0x1, R7 ;  /* 0x000000010e127824 */ /* 0x000fca00078e0207 */
[----:B------:R-:W-:-:S05]  /*0ba0*/  LEA R18, R18, R17, 0x2 ;  /* 0x0000001112127211 */ /* 0x000fca00078e10ff */
[----:B------:R-:W2:Y:S04]  /*0bb0*/  LDS R19, [R18] ;  /* 0x0000000012137984 */ /* 0x000ea80000000800 */
[----:B------:R-:W3:Y:S04]  /*0bc0*/  LDS R21, [R18+0x4] ;  /* 0x0000040012157984 */ /* 0x000ee80000000800 */
[----:B------:R-:W4:Y:S04]  /*0bd0*/  LDS R23, [R18+0x8] ;  /* 0x0000080012177984 */ /* 0x000f280000000800 */
[----:B------:R-:W5:Y:S01]  /*0be0*/  LDS R25, [R18+0xc] ;  /* 0x00000c0012197984 */ /* 0x000f620000000800 */
[----:B------:R-:W-:-:S02]  /*0bf0*/  VIADD R14, R14, 0x4 ;  /* 0x000000040e0e7836 */ /* 0x000fc40000000000 */
[----:B--2---:R-:W-:-:S04]  /*0c00*/  FFMA R19, R4, R19, R13 ;  /* 0x0000001304137223 */ /* 0x004fc8000000000d */
[----:B---3--:R-:W-:-:S04]  /*0c10*/  FFMA R19, R20, R21, R19 ;  /* 0x0000001514137223 */ /* 0x008fc80000000013 */
[----:B----4-:R-:W-:-:S04]  /*0c20*/  FFMA R19, R22, R23, R19 ;  /* 0x0000001716137223 */ /* 0x010fc80000000013 */
[----:B-----5:R-:W-:-:S07]  /*0c30*/  FFMA R13, R24, R25, R19 ;  /* 0x00000019180d7223 */ /* 0x020fce0000000013 */
.L_x_25:
[----:B------:R-:W-:Y:S05]  /*0c40*/  @!P2 BRA `(.L_x_23) ;  /* 0x000000000058a947 */ /* 0x000fea0003800000 */
[----:B------:R-:W0:Y:S01]  /*0c50*/  LDC.64 R2, c[0x0][0x388] ;  /* 0x0000e200ff027b82 */ /* 0x000e220000000a00 */
[----:B------:R-:W-:-:S05]  /*0c60*/  IADD3 R5, PT, PT, R14, UR11, RZ ;  /* 0x0000000b0e057c10 */ /* 0x000fca000fffe0ff */
[----:B0-----:R-:W-:-:S06]  /*0c70*/  IMAD.WIDE.U32 R2, R5, 0x4, R2 ;  /* 0x0000000405027825 */ /* 0x001fcc00078e0002 */
[----:B------:R-:W2:Y:S01]  /*0c80*/  LDG.E R2, desc[UR8][R2.64] ;  /* 0x0000000802027981 */ /* 0x000ea2000c1e1900 */
[----:B------:R-:W-:Y:S01]  /*0c90*/  IMAD.IADD R4, R7, 0x1, R14 ;  /* 0x0000000107047824 */ /* 0x000fe200078e020e */
[----:B------:R-:W-:-:S04]  /*0ca0*/  ISETP.NE.AND P2, PT, R10, 0x1, PT ;  /* 0x000000010a00780c */ /* 0x000fc80003f45270 */
[----:B------:R-:W-:-:S05]  /*0cb0*/  LEA R18, R4, R17, 0x2 ;  /* 0x0000001104127211 */ /* 0x000fca00078e10ff */
[----:B------:R-:W2:Y:S02]  /*0cc0*/  LDS R4, [R18] ;  /* 0x0000000012047984 */ /* 0x000ea40000000800 */
[----:B--2---:R-:W-:Y:S02]  /*0cd0*/  FFMA R13, R2, R4, R13 ;  /* 0x00000004020d7223 */ /* 0x004fe4000000000d */
[----:B------:R-:W-:Y:S05]  /*0ce0*/  @!P2 BRA `(.L_x_23) ;  /* 0x000000000030a947 */ /* 0x000fea0003800000 */
[----:B------:R-:W0:Y:S01]  /*0cf0*/  LDC.64 R2, c[0x0][0x388] ;  /* 0x0000e200ff027b82 */ /* 0x000e220000000a00 */
[----:B------:R-:W-:-:S05]  /*0d00*/  IADD3 R4, P2, PT, R14, UR11, RZ ;  /* 0x0000000b0e047c10 */ /* 0x000fca000ff5e0ff */
[----:B------:R-:W-:Y:S01]  /*0d10*/  IMAD.X R5, RZ, RZ, RZ, P2 ;  /* 0x000000ffff057224 */ /* 0x000fe200010e06ff */
[----:B------:R-:W-:-:S13]  /*0d20*/  ISETP.NE.AND P2, PT, R10, 0x2, PT ;  /* 0x000000020a00780c */ /* 0x000fda0003f45270 */
[----:B------:R-:W-:Y:S01]  /*0d30*/  @P2 LDS R17, [R18+0x8] ;  /* 0x0000080012112984 */ /* 0x000fe20000000800 */
[----:B0-----:R-:W-:-:S04]  /*0d40*/  LEA R2, P3, R4, R2, 0x2 ;  /* 0x0000000204027211 */ /* 0x001fc800078610ff */
[----:B------:R-:W-:Y:S02]  /*0d50*/  LEA.HI.X R3, R4, R3, R5, 0x2, P3 ;  /* 0x0000000304037211 */ /* 0x000fe400018f1405 */
[----:B------:R-:W0:Y:S04]  /*0d60*/  LDS R5, [R18+0x4] ;  /* 0x0000040012057984 */ /* 0x000e280000000800 */
[----:B------:R-:W0:Y:S04]  /*0d70*/  LDG.E R4, desc[UR8][R2.64+0x4] ;  /* 0x0000040802047981 */ /* 0x000e28000c1e1900 */
[----:B------:R-:W2:Y:S01]  /*0d80*/  @P2 LDG.E R14, desc[UR8][R2.64+0x8] ;  /* 0x00000808020e2981 */ /* 0x000ea2000c1e1900 */
[----:B0-----:R-:W-:-:S04]  /*0d90*/  FFMA R13, R4, R5, R13 ;  /* 0x00000005040d7223 */ /* 0x001fc8000000000d */
[----:B--2---:R-:W-:-:S07]  /*0da0*/  @P2 FFMA R13, R14, R17, R13 ;  /* 0x000000110e0d2223 */ /* 0x004fce000000000d */
.L_x_23:
[----:B------:R-:W-:Y:S05]  /*0db0*/  BRA.U UP0, `(.L_x_26) ;  /* 0xfffffff5007c7547 */ /* 0x000fea000b83ffff */
.L_x_20:
        /* <DEDUP_REMOVED lines=8> */
.L_x_27:
        /* <DEDUP_REMOVED lines=12> */
.L_x_46:


//--------------------- .text._Z14filterKernelV2PhPfiiiiS_ii --------------------------
	.section	.text._Z14filterKernelV2PhPfiiiiS_ii,"ax",@progbits
	.align	128
        .global         _Z14filterKernelV2PhPfiiiiS_ii
        .type           _Z14filterKernelV2PhPfiiiiS_ii,@function
        .size           _Z14filterKernelV2PhPfiiiiS_ii,(.L_x_47 - _Z14filterKernelV2PhPfiiiiS_ii)
        .other          _Z14filterKernelV2PhPfiiiiS_ii,@"STO_CUDA_ENTRY STV_DEFAULT"
_Z14filterKernelV2PhPfiiiiS_ii:
.text._Z14filterKernelV2PhPfiiiiS_ii:
[----:B------:R-:W-:Y:S01]  /*0000*/  LDC R1, c[0x0][0x37c] ;  /* 0x0000df00ff017b82 */ /* 0x000fe20000000800 */
[----:B------:R-:W0:Y:S07]  /*0010*/  S2R R3, SR_TID.X ;  /* 0x0000000000037919 */ /* 0x000e2e0000002100 */
[----:B------:R-:W1:Y:S01]  /*0020*/  LDC R7, c[0x0][0x364] ;  /* 0x0000d900ff077b82 */ /* 0x000e620000000800 */
[----:B------:R-:W2:Y:S01]  /*0030*/  LDCU.64 UR6, c[0x0][0x3a8] ;  /* 0x00007500ff0677ac */ /* 0x000ea20008000a00 */
[----:B------:R-:W1:Y:S06]  /*0040*/  S2R R2, SR_TID.Y ;  /* 0x0000000000027919 */ /* 0x000e6c0000002200 */
[----:B------:R-:W0:Y:S08]  /*0050*/  S2UR UR5, SR_CTAID.X ;  /* 0x00000000000579c3 */ /* 0x000e300000002500 */
[----:B------:R-:W0:Y:S08]  /*0060*/  LDC R0, c[0x0][0x360] ;  /* 0x0000d800ff007b82 */ /* 0x000e300000000800 */
[----:B------:R-:W1:Y:S01]  /*0070*/  S2UR UR4, SR_CTAID.Y ;  /* 0x00000000000479c3 */ /* 0x000e620000002600 */
[----:B0-----:R-:W-:-:S05]  /*0080*/  IMAD R0, R0, UR5, R3 ;  /* 0x0000000500007c24 */ /* 0x001fca000f8e0203 */
[----:B--2---:R-:W-:Y:S01]  /*0090*/  ISETP.GE.AND P0, PT, R0, UR7, PT ;  /* 0x0000000700007c0c */ /* 0x004fe2000bf06270 */
[----:B-1----:R-:W-:-:S05]  /*00a0*/  IMAD R7, R7, UR4, R2 ;  /* 0x0000000407077c24 */ /* 0x002fca000f8e0202 */
[----:B------:R-:W-:-:S13]  /*00b0*/  ISETP.GE.OR P0, PT, R7, UR6, P0 ;  /* 0x0000000607007c0c */ /* 0x000fda0008706670 */
[----:B------:R-:W-:Y:S05]  /*00c0*/  @P0 EXIT ;  /* 0x000000000000094d */ /* 0x000fea0003800000 */
[----:B------:R-:W0:Y:S01]  /*00d0*/  LDCU.64 UR4, c[0x0][0x398] ;  /* 0x00007300ff0477ac */ /* 0x000e220008000a00 */
[----:B------:R-:W-:Y:S01]  /*00e0*/  IMAD.MOV.U32 R8, RZ, RZ, RZ ;  /* 0x000000ffff087224 */ /* 0x000fe200078e00ff */
[----:B------:R-:W1:Y:S01]  /*00f0*/  LDCU.64 UR12, c[0x0][0x358] ;  /* 0x00006b00ff0c77ac */ /* 0x000e620008000a00 */
[----:B0-----:R-:W-:-:S04]  /*0100*/  UISETP.LT.AND UP0, UPT, UR4, UR5, UPT ;  /* 0x000000050400728c */ /* 0x001fc8000bf01270 */
[----:B------:R-:W-:-:S04]  /*0110*/  USEL UR4, UR4, UR5, UP0 ;  /* 0x0000000504047287 */ /* 0x000fc80008000000 */
[----:B------:R-:W-:-:S09]  /*0120*/  UISETP.GE.AND UP0, UPT, UR4, 0x1, UPT ;  /* 0x000000010400788c */ /* 0x000fd2000bf06270 */
[----:B-1----:R-:W-:Y:S05]  /*0130*/  BRA.U !UP0, `(.L_x_28) ;  /* 0x00000009082c7547 */ /* 0x002fea000b800000 */
[----:B------:R-:W-:Y:S01]  /*0140*/  ULOP3.LUT UR10, UR5, 0x7ffffff8, URZ, 0xc0, !UPT ;  /* 0x7ffffff8050a7892 */ /* 0x000fe2000f8ec0ff */
[----:B------:R-:W-:Y:S01]  /*0150*/  IMAD.MOV.U32 R8, RZ, RZ, RZ ;  /* 0x000000ffff087224 */ /* 0x000fe200078e00ff */
[----:B------:R-:W-:Y:S02]  /*0160*/  ULOP3.LUT UR9, UR5, 0x7, URZ, 0xc0, !UPT ;  /* 0x0000000705097892 */ /* 0x000fe4000f8ec0ff */
[----:B------:R-:W-:Y:S02]  /*0170*/  ULOP3.LUT UR5, UR5, 0x3, URZ, 0xc0, !UPT ;  /* 0x0000000305057892 */ /* 0x000fe4000f8ec0ff */
[----:B------:R-:W-:Y:S01]  /*0180*/  UIADD3 UR8, UPT, UPT, -UR10, URZ, URZ ;  /* 0x000000ff0a087290 */ /* 0x000fe2000fffe1ff */
[----:B------:R-:W-:-:S11]  /*0190*/  UMOV UR4, URZ ;  /* 0x000000ff00047c82 */ /* 0x000fd60008000000 */
.L_x_34:
[----:B------:R-:W0:Y:S01]  /*01a0*/  LDCU.64 UR18, c[0x0][0x398] ;  /* 0x00007300ff1277ac */ /* 0x000e220008000a00 */
[----:B------:R-:W-:Y:S02]  /*01b0*/  VIADD R5, R7, UR4 ;  /* 0x0000000407057c36 */ /* 0x000fe40008000000 */
[----:B------:R-:W-:Y:S01]  /*01c0*/  IMAD.MOV.U32 R3, RZ, RZ, RZ ;  /* 0x000000ffff037224 */ /* 0x000fe200078e00ff */
[----:B------:R-:W1:Y:S01]  /*01d0*/  LDCU UR6, c[0x0][0x394] ;  /* 0x00007280ff0677ac */ /* 0x000e620008000800 */
[----:B0-----:R-:W-:Y:S02]  /*01e0*/  UISETP.GE.U32.AND UP1, UPT, UR19, 0x8, UPT ;  /* 0x000000081300788c */ /* 0x001fe4000bf26070 */
[----:B------:R-:W-:Y:S02]  /*01f0*/  UIMAD UR16, UR4, UR19, URZ ;  /* 0x00000013041072a4 */ /* 0x000fe4000f8e02ff */
[----:B------:R-:W-:Y:S01]  /*0200*/  UIADD3 UR4, UPT, UPT, UR4, 0x1, URZ ;  /* 0x0000000104047890 */ /* 0x000fe2000fffe0ff */
[----:B-1----:R-:W-:-:S03]  /*0210*/  IMAD R6, R5, UR6, R0 ;  /* 0x0000000605067c24 */ /* 0x002fc6000f8e0200 */
[----:B------:R-:W-:Y:S01]  /*0220*/  UISETP.NE.AND UP0, UPT, UR4, UR18, UPT ;  /* 0x000000120400728c */ /* 0x000fe2000bf05270 */
[----:B------:R-:W-:Y:S10]  /*0230*/  BRA.U !UP1, `(.L_x_29) ;  /* 0x0000000109c87547 */ /* 0x000ff4000b800000 */
[----:B------:R-:W0:Y:S01]  /*0240*/  LDCU.64 UR6, c[0x0][0x388] ;  /* 0x00007100ff0677ac */ /* 0x000e220008000a00 */
[----:B------:R-:W-:Y:S01]  /*0250*/  MOV R9, R6 ;  /* 0x0000000600097202 */ /* 0x000fe20000000f00 */
[----:B------:R-:W1:Y:S01]  /*0260*/  LDCU.64 UR14, c[0x0][0x380] ;  /* 0x00007000ff0e77ac */ /* 0x000e620008000a00 */
[----:B0-----:R-:W-:-:S04]  /*0270*/  UIMAD.WIDE.U32 UR6, UR16, 0x4, UR6 ;  /* 0x00000004100678a5 */ /* 0x001fc8000f8e0006 */
[----:B------:R-:W-:-:S04]  /*0280*/  UIADD3 UR11, UP1, UPT, UR6, 0x10, URZ ;  /* 0x00000010060b7890 */ /* 0x000fc8000ff3e0ff */
[----:B------:R-:W-:Y:S02]  /*0290*/  UIADD3.X UR6, UPT, UPT, URZ, UR7, URZ, UP1, !UPT ;  /* 0x00000007ff067290 */ /* 0x000fe40008ffe4ff */
[----:B------:R-:W-:-:S04]  /*02a0*/  IMAD.U32 R2, RZ, RZ, UR11 ;  /* 0x0000000bff027e24 */ /* 0x000fc8000f8e00ff */
[----:B------:R-:W-:Y:S01]  /*02b0*/  IMAD.U32 R3, RZ, RZ, UR6 ;  /* 0x00000006ff037e24 */ /* 0x000fe2000f8e00ff */
[----:B-1----:R-:W-:-:S06]  /*02c0*/  UMOV UR6, UR8 ;  /* 0x0000000800067c82 */ /* 0x002fcc0008000000 */
.L_x_30:
[C---:B------:R-:W-:Y:S01]  /*02d0*/  IADD3 R4, P0, PT, R9.reuse, UR14, RZ ;  /* 0x0000000e09047c10 */ /* 0x040fe2000ff1e0ff */
[----:B------:R-:W2:Y:S03]  /*02e0*/  LDG.E R21, desc[UR12][R2.64+-0x10] ;  /* 0xfffff00c02157981 */ /* 0x000ea6000c1e1900 */
[----:B------:R-:W-:Y:S01]  /*02f0*/  LEA.HI.X.SX32 R5, R9, UR15, 0x1, P0 ;  /* 0x0000000f09057c11 */ /* 0x000fe200080f0eff */
[----:B------:R-:W3:Y:S04]  /*0300*/  LDG.E R24, desc[UR12][R2.64+-0xc] ;  /* 0xfffff40c02187981 */ /* 0x000ee8000c1e1900 */
[----:B------:R-:W4:Y:S04]  /*0310*/  LDG.E.U8 R22, desc[UR12][R4.64] ;  /* 0x0000000c04167981 */ /* 0x000f28000c1e1100 */
[----:B------:R-:W5:Y:S04]  /*0320*/  LDG.E.U8 R23, desc[UR12][R4.64+0x1] ;  /* 0x0000010c04177981 */ /* 0x000f68000c1e1100 */
[----:B------:R-:W3:Y:S04]  /*0330*/  LDG.E.U8 R25, desc[UR12][R4.64+0x2] ;  /* 0x0000020c04197981 */ /* 0x000ee8000c1e1100 */
[----:B------:R-:W3:Y:S04]  /*0340*/  LDG.E.U8 R16, desc[UR12][R4.64+0x3] ;  /* 0x0000030c04107981 */ /* 0x000ee8000c1e1100 */
[----:B------:R-:W3:Y:S04]  /*0350*/  LDG.E R17, desc[UR12][R2.64+-0x8] ;  /* 0xfffff80c02117981 */ /* 0x000ee8000c1e1900 */
        /* <DEDUP_REMOVED lines=8> */
[----:B------:R0:W3:Y:S01]  /*03e0*/  LDG.E R19, desc[UR12][R2.64+0xc] ;  /* 0x00000c0c02137981 */ /* 0x0000e2000c1e1900 */
[----:B------:R-:W-:-:S04]  /*03f0*/  UIADD3 UR6, UPT, UPT, UR6, 0x8, URZ ;  /* 0x0000000806067890 */ /* 0x000fc8000fffe0ff */
[----:B------:R-:W-:Y:S01]  /*0400*/  UISETP.NE.AND UP1, UPT, UR6, URZ, UPT ;  /* 0x000000ff0600728c */ /* 0x000fe2000bf25270 */
[----:B0-----:R-:W-:Y:S02]  /*0410*/  IADD3 R2, P0, PT, R2, 0x20, RZ ;  /* 0x0000002002027810 */ /* 0x001fe40007f1e0ff */
[----:B------:R-:W-:-:S03]  /*0420*/  IADD3 R9, PT, PT, R9, 0x8, RZ ;  /* 0x0000000809097810 */ /* 0x000fc60007ffe0ff */
[----:B------:R-:W-:Y:S01]  /*0430*/  IMAD.X R3, RZ, RZ, R3, P0 ;  /* 0x000000ffff037224 */ /* 0x000fe200000e0603 */
[----:B----4-:R-:W-:Y:S02]  /*0440*/  I2FP.F32.U32 R22, R22 ;  /* 0x0000001600167245 */ /* 0x010fe40000201000 */
[----:B-----5:R-:W-:-:S03]  /*0450*/  I2FP.F32.U32 R23, R23 ;  /* 0x0000001700177245 */ /* 0x020fc60000201000 */
[----:B--2---:R-:W-:Y:S01]  /*0460*/  FFMA R21, R21, R22, R8 ;  /* 0x0000001615157223 */ /* 0x004fe20000000008 */
[----:B---3--:R-:W-:-:S03]  /*0470*/  I2FP.F32.U32 R25, R25 ;  /* 0x0000001900197245 */ /* 0x008fc60000201000 */
[----:B------:R-:W-:Y:S01]  /*0480*/  FFMA R24, R24, R23, R21 ;  /* 0x0000001718187223 */ /* 0x000fe20000000015 */
[----:B------:R-:W-:-:S03]  /*0490*/  I2FP.F32.U32 R16, R16 ;  /* 0x0000001000107245 */ /* 0x000fc60000201000 */
        /* <DEDUP_REMOVED lines=8> */
[----:B------:R-:W-:-:S04]  /*0520*/  FFMA R10, R20, R10, R11 ;  /* 0x0000000a140a7223 */ /* 0x000fc8000000000b */
[----:B------:R-:W-:Y:S01]  /*0530*/  FFMA R8, R19, R18, R10 ;  /* 0x0000001213087223 */ /* 0x000fe2000000000a */
[----:B------:R-:W-:Y:S06]  /*0540*/  BRA.U UP1, `(.L_x_30) ;  /* 0xfffffffd01607547 */ /* 0x000fec000b83ffff */
[----:B------:R-:W-:-:S07]  /*0550*/  IMAD.U32 R3, RZ, RZ, UR10 ;  /* 0x0000000aff037e24 */ /* 0x000fce000f8e00ff */
.L_x_29:
[----:B------:R-:W-:-:S09]  /*0560*/  UISETP.NE.AND UP1, UPT, UR9, URZ, UPT ;  /* 0x000000ff0900728c */ /* 0x000fd2000bf25270 */
[----:B------:R-:W-:Y:S05]  /*0570*/  BRA.U !UP1, `(.L_x_31) ;  /* 0x0000000509187547 */ /* 0x000fea000b800000 */
[----:B------:R-:W-:Y:S02]  /*0580*/  UIADD3 UR6, UPT, UPT, UR9, -0x1, URZ ;  /* 0xffffffff09067890 */ /* 0x000fe4000fffe0ff */
[----:B------:R-:W-:Y:S02]  /*0590*/  UISETP.NE.AND UP2, UPT, UR5, URZ, UPT ;  /* 0x000000ff0500728c */ /* 0x000fe4000bf45270 */
[----:B------:R-:W-:-:S09]  /*05a0*/  UISETP.GE.U32.AND UP1, UPT, UR6, 0x3, UPT ;  /* 0x000000030600788c */ /* 0x000fd2000bf26070 */
[----:B------:R-:W-:Y:S05]  /*05b0*/  BRA.U !UP1, `(.L_x_32) ;  /* 0x0000000109747547 */ /* 0x000fea000b800000 */
[----:B------:R-:W0:Y:S01]  /*05c0*/  LDC.64 R4, c[0x0][0x380] ;  /* 0x0000e000ff047b82 */ /* 0x000e220000000a00 */
[----:B------:R-:W-:Y:S01]  /*05d0*/  IMAD.IADD R2, R6, 0x1, R3 ;  /* 0x0000000106027824 */ /* 0x000fe200078e0203 */
[C---:B------:R-:W-:Y:S01]  /*05e0*/  IADD3 R14, P1, PT, R3.reuse, UR16, RZ ;  /* 0x00000010030e7c10 */ /* 0x040fe2000ff3e0ff */
[----:B------:R-:W-:-:S05]  /*05f0*/  VIADD R9, R3, UR16 ;  /* 0x0000001003097c36 */ /* 0x000fca0008000000 */
[----:B------:R-:W1:Y:S08]  /*0600*/  LDC.64 R12, c[0x0][0x388] ;  /* 0x0000e200ff0c7b82 */ /* 0x000e700000000a00 */
[----:B------:R-:W2:Y:S01]  /*0610*/  LDC.64 R10, c[0x0][0x388] ;  /* 0x0000e200ff0a7b82 */ /* 0x000ea20000000a00 */
[----:B0-----:R-:W-:-:S04]  /*0620*/  IADD3 R4, P0, PT, R2, R4, RZ ;  /* 0x0000000402047210 */ /* 0x001fc80007f1e0ff */
[----:B------:R-:W-:Y:S01]  /*0630*/  LEA.HI.X.SX32 R5, R2, R5, 0x1, P0 ;  /* 0x0000000502057211 */ /* 0x000fe200000f0eff */
[----:B-1----:R-:W-:Y:S01]  /*0640*/  IMAD.WIDE.U32 R12, R9, 0x4, R12 ;  /* 0x00000004090c7825 */ /* 0x002fe200078e000c */
[----:B------:R-:W-:-:S03]  /*0650*/  IADD3.X R9, PT, PT, RZ, RZ, RZ, P1, !PT ;  /* 0x000000ffff097210 */ /* 0x000fc60000ffe4ff */
[----:B------:R-:W3:Y:S04]  /*0660*/  LDG.E.U8 R2, desc[UR12][R4.64] ;  /* 0x0000000c04027981 */ /* 0x000ee8000c1e1100 */
[----:B------:R-:W4:Y:S01]  /*0670*/  LDG.E R13, desc[UR12][R12.64] ;  /* 0x0000000c0c0d7981 */ /* 0x000f22000c1e1900 */
[----:B--2---:R-:W-:-:S03]  /*0680*/  LEA R10, P0, R14, R10, 0x2 ;  /* 0x0000000a0e0a7211 */ /* 0x004fc600078010ff */
[----:B------:R-:W2:Y:S01]  /*0690*/  LDG.E.U8 R16, desc[UR12][R4.64+0x2] ;  /* 0x0000020c04107981 */ /* 0x000ea2000c1e1100 */
[----:B------:R-:W-:-:S03]  /*06a0*/  LEA.HI.X R11, R14, R11, R9, 0x2, P0 ;  /* 0x0000000b0e0b7211 */ /* 0x000fc600000f1409 */
[----:B------:R-:W5:Y:S04]  /*06b0*/  LDG.E.U8 R14, desc[UR12][R4.64+0x1] ;  /* 0x0000010c040e7981 */ /* 0x000f68000c1e1100 */
[----:B------:R-:W5:Y:S04]  /*06c0*/  LDG.E R9, desc[UR12][R10.64+0x4] ;  /* 0x0000040c0a097981 */ /* 0x000f68000c1e1900 */
[----:B------:R-:W5:Y:S04]  /*06d0*/  LDG.E.U8 R18, desc[UR12][R4.64+0x3] ;  /* 0x0000030c04127981 */ /* 0x000f68000c1e1100 */
[----:B------:R-:W5:Y:S04]  /*06e0*/  LDG.E R15, desc[UR12][R10.64+0x8] ;  /* 0x0000080c0a0f7981 */ /* 0x000f68000c1e1900 */
[----:B------:R-:W5:Y:S01]  /*06f0*/  LDG.E R17, desc[UR12][R10.64+0xc] ;  /* 0x00000c0c0a117981 */ /* 0x000f62000c1e1900 */
[----:B------:R-:W-:Y:S01]  /*0700*/  VIADD R3, R3, 0x4 ;  /* 0x0000000403037836 */ /* 0x000fe20000000000 */
[----:B---3--:R-:W-:-:S05]  /*0710*/  I2FP.F32.U32 R2, R2 ;  /* 0x0000000200027245 */ /* 0x008fca0000201000 */
[----:B----4-:R-:W-:Y:S01]  /*0720*/  FFMA R2, R13, R2, R8 ;  /* 0x000000020d027223 */ /* 0x010fe20000000008 */
[----:B--2---:R-:W-:Y:S02]  /*0730*/  I2FP.F32.U32 R16, R16 ;  /* 0x0000001000107245 */ /* 0x004fe40000201000 */
[----:B-----5:R-:W-:-:S05]  /*0740*/  I2FP.F32.U32 R14, R14 ;  /* 0x0000000e000e7245 */ /* 0x020fca0000201000 */
[----:B------:R-:W-:Y:S01]  /*0750*/  FFMA R2, R9, R14, R2 ;  /* 0x0000000e09027223 */ /* 0x000fe20000000002 */
[----:B------:R-:W-:-:S03]  /*0760*/  I2FP.F32.U32 R18, R18 ;  /* 0x0000001200127245 */ /* 0x000fc60000201000 */
[----:B------:R-:W-:-:S04]  /*0770*/  FFMA R2, R15, R16, R2 ;  /* 0x000000100f027223 */ /* 0x000fc80000000002 */
[----:B------:R-:W-:-:S07]  /*0780*/  FFMA R8, R17, R18, R2 ;  /* 0x0000001211087223 */ /* 0x000fce0000000002 */
.L_x_32:
[----:B------:R-:W-:Y:S05]  /*0790*/  BRA.U !UP2, `(.L_x_31) ;  /* 0x000000010a907547 */ /* 0x000fea000b800000 */
[----:B------:R-:W-:Y:S02]  /*07a0*/  UISETP.NE.AND UP1, UPT, UR5, 0x1, UPT ;  /* 0x000000010500788c */ /* 0x000fe4000bf25270 */
[----:B------:R-:W-:-:S07]  /*07b0*/  ULOP3.LUT UP2, URZ, UR19, 0x1, URZ, 0xc0, !UPT ;  /* 0x0000000113ff7892 */ /* 0x000fce000f84c0ff */
[----:B------:R-:W-:Y:S05]  /*07c0*/  BRA.U !UP1, `(.L_x_33) ;  /* 0x0000000109547547 */ /* 0x000fea000b800000 */
[----:B------:R-:W0:Y:S01]  /*07d0*/  LDC.64 R4, c[0x0][0x380] ;  /* 0x0000e000ff047b82 */ /* 0x000e220000000a00 */
[----:B------:R-:W-:Y:S01]  /*07e0*/  IMAD.IADD R2, R6, 0x1, R3 ;  /* 0x0000000106027824 */ /* 0x000fe200078e0203 */
[C---:B------:R-:W-:Y:S02]  /*07f0*/  IADD3 R9, PT, PT, R3.reuse, UR16, RZ ;  /* 0x0000001003097c10 */ /* 0x040fe4000fffe0ff */
[----:B------:R-:W-:-:S04]  /*0800*/  IADD3 R14, P1, PT, R3, UR16, RZ ;  /* 0x00000010030e7c10 */ /* 0x000fc8000ff3e0ff */
[----:B------:R-:W1:Y:S08]  /*0810*/  LDC.64 R12, c[0x0][0x388] ;  /* 0x0000e200ff0c7b82 */ /* 0x000e700000000a00 */
[----:B------:R-:W2:Y:S01]  /*0820*/  LDC.64 R10, c[0x0][0x388] ;  /* 0x0000e200ff0a7b82 */ /* 0x000ea20000000a00 */
[----:B0-----:R-:W-:-:S04]  /*0830*/  IADD3 R4, P0, PT, R2, R4, RZ ;  /* 0x0000000402047210 */ /* 0x001fc80007f1e0ff */
[----:B------:R-:W-:Y:S01]  /*0840*/  LEA.HI.X.SX32 R5, R2, R5, 0x1, P0 ;  /* 0x0000000502057211 */ /* 0x000fe200000f0eff */
[----:B-1----:R-:W-:-:S04]  /*0850*/  IMAD.WIDE.U32 R12, R9, 0x4, R12 ;  /* 0x00000004090c7825 */ /* 0x002fc800078e000c */
[----:B------:R-:W3:Y:S01]  /*0860*/  LDG.E.U8 R2, desc[UR12][R4.64] ;  /* 0x0000000c04027981 */ /* 0x000ee2000c1e1100 */
[----:B------:R-:W-:-:S03]  /*0870*/  IMAD.X R9, RZ, RZ, RZ, P1 ;  /* 0x000000ffff097224 */ /* 0x000fc600008e06ff */
[----:B------:R-:W4:Y:S01]  /*0880*/  LDG.E R13, desc[UR12][R12.64] ;  /* 0x0000000c0c0d7981 */ /* 0x000f22000c1e1900 */
[----:B--2---:R-:W-:-:S04]  /*0890*/  LEA R10, P0, R14, R10, 0x2 ;  /* 0x0000000a0e0a7211 */ /* 0x004fc800078010ff */
[----:B------:R-:W-:Y:S02]  /*08a0*/  LEA.HI.X R11, R14, R11, R9, 0x2, P0 ;  /* 0x0000000b0e0b7211 */ /* 0x000fe400000f1409 */
[----:B------:R-:W2:Y:S04]  /*08b0*/  LDG.E.U8 R9, desc[UR12][R4.64+0x1] ;  /* 0x0000010c04097981 */ /* 0x000ea8000c1e1100 */
[----:B------:R-:W5:Y:S01]  /*08c0*/  LDG.E R11, desc[UR12][R10.64+0x4] ;  /* 0x0000040c0a0b7981 */ /* 0x000f62000c1e1900 */
[----:B------:R-:W-:Y:S01]  /*08d0*/  VIADD R3, R3, 0x2 ;  /* 0x0000000203037836 */ /* 0x000fe20000000000 */
[----:B---3--:R-:W-:-:S05]  /*08e0*/  I2FP.F32.U32 R2, R2 ;  /* 0x0000000200027245 */ /* 0x008fca0000201000 */
[----:B----4-:R-:W-:Y:S01]  /*08f0*/  FFMA R2, R13, R2, R8 ;  /* 0x000000020d027223 */ /* 0x010fe20000000008 */
[----:B--2---:R-:W-:-:S05]  /*0900*/  I2FP.F32.U32 R9, R9 ;  /* 0x0000000900097245 */ /* 0x004fca0000201000 */
[----:B-----5:R-:W-:-:S07]  /*0910*/  FFMA R8, R11, R9, R2 ;  /* 0x000000090b087223 */ /* 0x020fce0000000002 */
.L_x_33:
[----:B------:R-:W-:Y:S05]  /*0920*/  BRA.U !UP2, `(.L_x_31) ;  /* 0x000000010a2c7547 */ /* 0x000fea000b800000 */
[----:B------:R-:W0:Y:S01]  /*0930*/  LDCU.64 UR6, c[0x0][0x380] ;  /* 0x00007000ff0677ac */ /* 0x000e220008000a00 */
[----:B------:R-:W1:Y:S01]  /*0940*/  LDC.64 R10, c[0x0][0x388] ;  /* 0x0000e200ff0a7b82 */ /* 0x000e620000000a00 */
[----:B------:R-:W-:Y:S01]  /*0950*/  IADD3 R6, PT, PT, R6, R3, RZ ;  /* 0x0000000306067210 */ /* 0x000fe20007ffe0ff */
[----:B------:R-:W-:-:S03]  /*0960*/  VIADD R3, R3, UR16 ;  /* 0x0000001003037c36 */ /* 0x000fc60008000000 */
[----:B0-----:R-:W-:-:S04]  /*0970*/  IADD3 R4, P0, PT, R6, UR6, RZ ;  /* 0x0000000606047c10 */ /* 0x001fc8000ff1e0ff */
[----:B------:R-:W-:Y:S01]  /*0980*/  LEA.HI.X.SX32 R5, R6, UR7, 0x1, P0 ;  /* 0x0000000706057c11 */ /* 0x000fe200080f0eff */
[----:B-1----:R-:W-:-:S04]  /*0990*/  IMAD.WIDE.U32 R2, R3, 0x4, R10 ;  /* 0x0000000403027825 */ /* 0x002fc800078e000a */
[----:B------:R-:W2:Y:S04]  /*09a0*/  LDG.E.U8 R4, desc[UR12][R4.64] ;  /* 0x0000000c04047981 */ /* 0x000ea8000c1e1100 */
[----:B------:R-:W3:Y:S01]  /*09b0*/  LDG.E R3, desc[UR12][R2.64] ;  /* 0x0000000c02037981 */ /* 0x000ee2000c1e1900 */
[----:B--2---:R-:W-:-:S05]  /*09c0*/  I2FP.F32.U32 R6, R4 ;  /* 0x0000000400067245 */ /* 0x004fca0000201000 */
[----:B---3--:R-:W-:-:S07]  /*09d0*/  FFMA R8, R3, R6, R8 ;  /* 0x0000000603087223 */ /* 0x008fce0000000008 */
.L_x_31:
[----:B------:R-:W-:Y:S05]  /*09e0*/  BRA.U UP0, `(.L_x_34) ;  /* 0xfffffff500ec7547 */ /* 0x000fea000b83ffff */
.L_x_28:
        /* <DEDUP_REMOVED lines=8> */
.L_x_35:
        /* <DEDUP_REMOVED lines=9> */
.L_x_47:


//--------------------- .text._Z14filterKernelV1PhPfiiiiS_ii --------------------------
	.section	.text._Z14filterKernelV1PhPfiiiiS_ii,"ax",@progbits
	.align	128
        .global         _Z14filterKernelV1PhPfiiiiS_ii
        .type           _Z14filterKernelV1PhPfiiiiS_ii,@function
        .size           _Z14filterKernelV1PhPfiiiiS_ii,(.L_x_48 - _Z14filterKernelV1PhPfiiiiS_ii)
        .other          _Z14filterKernelV1PhPfiiiiS_ii,@"STO_CUDA_ENTRY STV_DEFAULT"
_Z14filterKernelV1PhPfiiiiS_ii:
.text._Z14filterKernelV1PhPfiiiiS_ii:
[----:B------:R-:W-:Y:S01]  /*0000*/  LDC R1, c[0x0][0x37c] ;  /* 0x0000df00ff017b82 */ /* 0x000fe20000000800 */
[----:B------:R-:W0:Y:S07]  /*0010*/  S2R R3, SR_TID.X ;  /* 0x0000000000037919 */ /* 0x000e2e0000002100 */
[----:B------:R-:W1:Y:S01]  /*0020*/  LDC R5, c[0x0][0x364] ;  /* 0x0000d900ff057b82 */ /* 0x000e620000000800 */
[----:B------:R-:W2:Y:S01]  /*0030*/  LDCU.64 UR6, c[0x0][0x3a8] ;  /* 0x00007500ff0677ac */ /* 0x000ea20008000a00 */
[----:B------:R-:W1:Y:S06]  /*0040*/  S2R R2, SR_TID.Y ;  /* 0x0000000000027919 */ /* 0x000e6c0000002200 */
[----:B------:R-:W0:Y:S08]  /*0050*/  S2UR UR5, SR_CTAID.X ;  /* 0x00000000000579c3 */ /* 0x000e300000002500 */
[----:B------:R-:W0:Y:S08]  /*0060*/  LDC R0, c[0x0][0x360] ;  /* 0x0000d800ff007b82 */ /* 0x000e300000000800 */
[----:B------:R-:W1:Y:S08]  /*0070*/  S2UR UR4, SR_CTAID.Y ;  /* 0x00000000000479c3 */ /* 0x000e700000002600 */
[----:B------:R-:W3:Y:S01]  /*0080*/  LDC R4, c[0x0][0x398] ;  /* 0x0000e600ff047b82 */ /* 0x000ee20000000800 */
[----:B0-----:R-:W-:-:S05]  /*0090*/  IMAD R0, R0, UR5, R3 ;  /* 0x0000000500007c24 */ /* 0x001fca000f8e0203 */
[----:B--2---:R-:W-:Y:S01]  /*00a0*/  ISETP.GE.AND P0, PT, R0, UR7, PT ;  /* 0x0000000700007c0c */ /* 0x004fe2000bf06270 */
[----:B-1----:R-:W-:-:S05]  /*00b0*/  IMAD R5, R5, UR4, R2 ;  /* 0x0000000405057c24 */ /* 0x002fca000f8e0202 */
[----:B------:R-:W-:-:S04]  /*00c0*/  ISETP.GE.OR P0, PT, R5, UR6, P0 ;  /* 0x0000000605007c0c */ /* 0x000fc80008706670 */
[----:B---3--:R-:W-:-:S13]  /*00d0*/  ISETP.LT.OR P0, PT, R4, 0x1, P0 ;  /* 0x000000010400780c */ /* 0x008fda0000701670 */
[----:B------:R-:W-:Y:S05]  /*00e0*/  @P0 EXIT ;  /* 0x000000000000094d */ /* 0x000fea0003800000 */
[----:B------:R-:W0:Y:S01]  /*00f0*/  LDC R8, c[0x0][0x39c] ;  /* 0x0000e700ff087b82 */ /* 0x000e220000000800 */
[----:B------:R-:W1:Y:S01]  /*0100*/  LDCU.64 UR4, c[0x0][0x3a0] ;  /* 0x00007400ff0477ac */ /* 0x000e620008000a00 */
[----:B------:R-:W-:-:S05]  /*0110*/  IMAD R3, R5, UR7, R0 ;  /* 0x0000000705037c24 */ /* 0x000fca000f8e0200 */
[----:B-1----:R-:W-:-:S04]  /*0120*/  IADD3 R2, P1, PT, R3, UR4, RZ ;  /* 0x0000000403027c10 */ /* 0x002fc8000ff3e0ff */
[----:B------:R-:W-:Y:S02]  /*0130*/  LEA.HI.X.SX32 R3, R3, UR5, 0x1, P1 ;  /* 0x0000000503037c11 */ /* 0x000fe400088f0eff */
[----:B0-----:R-:W-:-:S13]  /*0140*/  ISETP.GE.AND P0, PT, R8, 0x1, PT ;  /* 0x000000010800780c */ /* 0x001fda0003f06270 */
[----:B------:R-:W-:Y:S05]  /*0150*/  @!P0 EXIT ;  /* 0x000000000000894d */ /* 0x000fea0003800000 */
[----:B------:R-:W0:Y:S02]  /*0160*/  LDCU.64 UR8, c[0x0][0x358] ;  /* 0x00006b00ff0877ac */ /* 0x000e240008000a00 */
[----:B0-----:R0:W5:Y:S01]  /*0170*/  LDG.E.U8 R12, desc[UR8][R2.64] ;  /* 0x00000008020c7981 */ /* 0x001162000c1e1100 */
[C---:B------:R-:W-:Y:S01]  /*0180*/  LOP3.LUT R6, R8.reuse, 0x7ffffff8, RZ, 0xc0, !PT ;  /* 0x7ffffff808067812 */ /* 0x040fe200078ec0ff */
[----:B------:R-:W-:Y:S01]  /*0190*/  UMOV UR4, URZ ;  /* 0x000000ff00047c82 */ /* 0x000fe20008000000 */
[C---:B------:R-:W-:Y:S02]  /*01a0*/  LOP3.LUT R7, R8.reuse, 0x7, RZ, 0xc0, !PT ;  /* 0x0000000708077812 */ /* 0x040fe400078ec0ff */
[----:B------:R-:W-:Y:S01]  /*01b0*/  LOP3.LUT R8, R8, 0x3, RZ, 0xc0, !PT ;  /* 0x0000000308087812 */ /* 0x000fe200078ec0ff */
[----:B------:R-:W-:-:S07]  /*01c0*/  IMAD.MOV R9, RZ, RZ, -R6 ;  /* 0x000000ffff097224 */ /* 0x000fce00078e0a06 */
.L_x_41:
[----:B-1----:R-:W1:Y:S01]  /*01d0*/  LDCU.64 UR12, c[0x0][0x398] ;  /* 0x00007300ff0c77ac */ /* 0x002e620008000a00 */
[----:B------:R-:W-:Y:S02]  /*01e0*/  VIADD R11, R5, UR4 ;  /* 0x00000004050b7c36 */ /* 0x000fe40008000000 */
[----:B----4-:R-:W-:Y:S01]  /*01f0*/  IMAD.MOV.U32 R13, RZ, RZ, RZ ;  /* 0x000000ffff0d7224 */ /* 0x010fe200078e00ff */
[----:B--2---:R-:W2:Y:S01]  /*0200*/  LDCU UR5, c[0x0][0x394] ;  /* 0x00007280ff0577ac */ /* 0x004ea20008000800 */
[----:B-1----:R-:W-:Y:S02]  /*0210*/  UISETP.GE.U32.AND UP1, UPT, UR13, 0x8, UPT ;  /* 0x000000080d00788c */ /* 0x002fe4000bf26070 */
[----:B------:R-:W-:Y:S02]  /*0220*/  UIMAD UR10, UR4, UR13, URZ ;  /* 0x0000000d040a72a4 */ /* 0x000fe4000f8e02ff */
[----:B------:R-:W-:Y:S01]  /*0230*/  UIADD3 UR4, UPT, UPT, UR4, 0x1, URZ ;  /* 0x0000000104047890 */ /* 0x000fe2000fffe0ff */
[----:B--2---:R-:W-:-:S03]  /*0240*/  IMAD R4, R11, UR5, R0 ;  /* 0x000000050b047c24 */ /* 0x004fc6000f8e0200 */
[----:B------:R-:W-:Y:S01]  /*0250*/  UISETP.NE.AND UP0, UPT, UR4, UR12, UPT ;  /* 0x0000000c0400728c */ /* 0x000fe2000bf05270 */
[----:B---3--:R-:W-:Y:S10]  /*0260*/  BRA.U !UP1, `(.L_x_36) ;  /* 0x0000000509587547 */ /* 0x008ff4000b800000 */
[----:B------:R-:W1:Y:S01]  /*0270*/  LDCU.64 UR6, c[0x0][0x388] ;  /* 0x00007100ff0677ac */ /* 0x000e620008000a00 */
[----:B------:R-:W2:Y:S01]  /*0280*/  LDC.64 R10, c[0x0][0x380] ;  /* 0x0000e000ff0a7b82 */ /* 0x000ea20000000a00 */
[----:B------:R-:W-:Y:S02]  /*0290*/  IMAD.MOV.U32 R13, RZ, RZ, R4 ;  /* 0x000000ffff0d7224 */ /* 0x000fe400078e0004 */
[----:B------:R-:W-:Y:S01]  /*02a0*/  IMAD.MOV.U32 R18, RZ, RZ, R9 ;  /* 0x000000ffff127224 */ /* 0x000fe200078e0009 */
[----:B-1----:R-:W-:-:S04]  /*02b0*/  UIMAD.WIDE.U32 UR6, UR10, 0x4, UR6 ;  /* 0x000000040a0678a5 */ /* 0x002fc8000f8e0006 */
[----:B------:R-:W-:-:S04]  /*02c0*/  UIADD3 UR5, UP1, UPT, UR6, 0x10, URZ ;  /* 0x0000001006057890 */ /* 0x000fc8000ff3e0ff */
[----:B------:R-:W-:Y:S02]  /*02d0*/  UIADD3.X UR6, UPT, UPT, URZ, UR7, URZ, UP1, !UPT ;  /* 0x00000007ff067290 */ /* 0x000fe40008ffe4ff */
[----:B------:R-:W-:-:S04]  /*02e0*/  IMAD.U32 R19, RZ, RZ, UR5 ;  /* 0x00000005ff137e24 */ /* 0x000fc8000f8e00ff */
[----:B------:R-:W-:-:S07]  /*02f0*/  IMAD.U32 R22, RZ, RZ, UR6 ;  /* 0x00000006ff167e24 */ /* 0x000fce000f8e00ff */
.L_x_37:
[----:B------:R-:W-:Y:S02]  /*0300*/  SHF.R.S32.HI R14, RZ, 0x1f, R13 ;  /* 0x0000001fff0e7819 */ /* 0x000fe4000001140d */
[----:B--2---:R-:W-:-:S04]  /*0310*/  IADD3 R16, P0, P1, R13, 0x3, R10 ;  /* 0x000000030d107810 */ /* 0x004fc8000791e00a */
[----:B------:R-:W-:Y:S01]  /*0320*/  IADD3.X R17, PT, PT, R14, R11, RZ, P0, P1 ;  /* 0x0000000b0e117210 */ /* 0x000fe200007e24ff */
[----:B------:R-:W-:Y:S02]  /*0330*/  IMAD.MOV.U32 R14, RZ, RZ, R19 ;  /* 0x000000ffff0e7224 */ /* 0x000fe400078e0013 */
[----:B------:R-:W-:Y:S02]  /*0340*/  IMAD.MOV.U32 R15, RZ, RZ, R22 ;  /* 0x000000ffff0f7224 */ /* 0x000fe400078e0016 */
[----:B------:R-:W2:Y:S04]  /*0350*/  LDG.E.U8 R20, desc[UR8][R16.64+-0x3] ;  /* 0xfffffd0810147981 */ /* 0x000ea8000c1e1100 */
[----:B------:R-:W3:Y:S01]  /*0360*/  LDG.E R19, desc[UR8][R14.64+-0x10] ;  /* 0xfffff0080e137981 */ /* 0x000ee2000c1e1900 */
[----:B-----5:R-:W-:-:S06]  /*0370*/  LOP3.LUT R12, R12, 0xff, RZ, 0xc0, !PT ;  /* 0x000000ff0c0c7812 */ /* 0x020fcc00078ec0ff */
[----:B------:R-:W3:Y:S01]  /*0380*/  I2F.U16 R12, R12 ;  /* 0x0000000c000c7306 */ /* 0x000ee20000101000 */
[----:B--2---:R-:W-:-:S05]  /*0390*/  I2FP.F32.U32 R20, R20 ;  /* 0x0000001400147245 */ /* 0x004fca0000201000 */
[----:B---3--:R-:W-:-:S06]  /*03a0*/  FFMA R19, R19, R20, R12 ;  /* 0x0000001413137223 */ /* 0x008fcc000000000c */
[----:B-1----:R-:W1:Y:S02]  /*03b0*/  F2I.U32.TRUNC.NTZ R19, R19 ;  /* 0x0000001300137305 */ /* 0x002e64000020f000 */
[----:B-1----:R1:W-:Y:S04]  /*03c0*/  STG.E.U8 desc[UR8][R2.64], R19 ;  /* 0x0000001302007986 */ /* 0x0023e8000c101108 */
[----:B------:R-:W2:Y:S04]  /*03d0*/  LDG.E.U8 R22, desc[UR8][R16.64+-0x2] ;  /* 0xfffffe0810167981 */ /* 0x000ea8000c1e1100 */
[----:B------:R-:W3:Y:S01]  /*03e0*/  LDG.E R21, desc[UR8][R14.64+-0xc] ;  /* 0xfffff4080e157981 */ /* 0x000ee2000c1e1900 */
[----:B------:R-:W-:-:S06]  /*03f0*/  LOP3.LUT R20, R19, 0xff, RZ, 0xc0, !PT ;  /* 0x000000ff13147812 */ /* 0x000fcc00078ec0ff */
[----:B------:R-:W3:Y:S01]  /*0400*/  I2F.U16 R20, R20 ;  /* 0x0000001400147306 */ /* 0x000ee20000101000 */
[----:B--2---:R-:W-:-:S05]  /*0410*/  I2FP.F32.U32 R22, R22 ;  /* 0x0000001600167245 */ /* 0x004fca0000201000 */
[----:B---3--:R-:W-:-:S06]  /*0420*/  FFMA R21, R21, R22, R20 ;  /* 0x0000001615157223 */ /* 0x008fcc0000000014 */
[----:B------:R-:W2:Y:S02]  /*0430*/  F2I.U32.TRUNC.NTZ R21, R21 ;  /* 0x0000001500157305 */ /* 0x000ea4000020f000 */
[----:B--2---:R2:W-:Y:S04]  /*0440*/  STG.E.U8 desc[UR8][R2.64], R21 ;  /* 0x0000001502007986 */ /* 0x0045e8000c101108 */
[----:B------:R-:W3:Y:S04]  /*0450*/  LDG.E.U8 R23, desc[UR8][R16.64+-0x1] ;  /* 0xffffff0810177981 */ /* 0x000ee8000c1e1100 */
[----:B------:R-:W4:Y:S01]  /*0460*/  LDG.E R22, desc[UR8][R14.64+-0x8] ;  /* 0xfffff8080e167981 */ /* 0x000f22000c1e1900 */
[----:B------:R-:W-:-:S04]  /*0470*/  LOP3.LUT R12, R21, 0xff, RZ, 0xc0, !PT ;  /* 0x000000ff150c7812 */ /* 0x000fc800078ec0ff */
[----:B-1----:R-:W4:Y:S01]  /*0480*/  I2F.U16 R19, R12 ;  /* 0x0000000c00137306 */ /* 0x002f220000101000 */
[----:B---3--:R-:W-:-:S05]  /*0490*/  I2FP.F32.U32 R23, R23 ;  /* 0x0000001700177245 */ /* 0x008fca0000201000 */
[----:B----4-:R-:W-:-:S06]  /*04a0*/  FFMA R19, R22, R23, R19 ;  /* 0x0000001716137223 */ /* 0x010fcc0000000013 */
[----:B------:R-:W1:Y:S02]  /*04b0*/  F2I.U32.TRUNC.NTZ R19, R19 ;  /* 0x0000001300137305 */ /* 0x000e64000020f000 */
[----:B-1----:R1:W-:Y:S04]  /*04c0*/  STG.E.U8 desc[UR8][R2.64], R19 ;  /* 0x0000001302007986 */ /* 0x0023e8000c101108 */
[----:B------:R-:W3:Y:S04]  /*04d0*/  LDG.E.U8 R23, desc[UR8][R16.64] ;  /* 0x0000000810177981 */ /* 0x000ee8000c1e1100 */
[----:B------:R-:W4:Y:S01]  /*04e0*/  LDG.E R22, desc[UR8][R14.64+-0x4] ;  /* 0xfffffc080e167981 */ /* 0x000f22000c1e1900 */
[----:B------:R-:W-:-:S04]  /*04f0*/  LOP3.LUT R20, R19, 0xff, RZ, 0xc0, !PT ;  /* 0x000000ff13147812 */ /* 0x000fc800078ec0ff */
[----:B--2---:R-:W4:Y:S01]  /*0500*/  I2F.U16 R21, R20 ;  /* 0x0000001400157306 */ /* 0x004f220000101000 */
[----:B---3--:R-:W-:-:S05]  /*0510*/  I2FP.F32.U32 R23, R23 ;  /* 0x0000001700177245 */ /* 0x008fca0000201000 */
[----:B----4-:R-:W-:-:S06]  /*0520*/  FFMA R21, R22, R23, R21 ;  /* 0x0000001716157223 */ /* 0x010fcc0000000015 */
        /* <DEDUP_REMOVED lines=17> */
[----:B--2---:R-:W-:Y:S04]  /*0640*/  STG.E.U8 desc[UR8][R2.64], R21 ;  /* 0x0000001502007986 */ /* 0x004fe8000c101108 */
[----:B------:R-:W2:Y:S04]  /*0650*/  LDG.E.U8 R23, desc[UR8][R16.64+0x3] ;  /* 0x0000030810177981 */ /* 0x000ea8000c1e1100 */
[----:B------:R-:W3:Y:S01]  /*0660*/  LDG.E R22, desc[UR8][R14.64+0x8] ;  /* 0x000008080e167981 */ /* 0x000ee2000c1e1900 */
[----:B------:R-:W-:-:S04]  /*0670*/  LOP3.LUT R12, R21, 0xff, RZ, 0xc0, !PT ;  /* 0x000000ff150c7812 */ /* 0x000fc800078ec0ff */
[----:B-1----:R-:W3:Y:S01]  /*0680*/  I2F.U16 R19, R12 ;  /* 0x0000000c00137306 */ /* 0x002ee20000101000 */
[----:B--2---:R-:W-:-:S05]  /*0690*/  I2FP.F32.U32 R23, R23 ;  /* 0x0000001700177245 */ /* 0x004fca0000201000 */
[----:B---3--:R-:W-:-:S06]  /*06a0*/  FFMA R19, R22, R23, R19 ;  /* 0x0000001716137223 */ /* 0x008fcc0000000013 */
[----:B------:R-:W1:Y:S02]  /*06b0*/  F2I.U32.TRUNC.NTZ R19, R19 ;  /* 0x0000001300137305 */ /* 0x000e64000020f000 */
[----:B-1----:R1:W-:Y:S04]  /*06c0*/  STG.E.U8 desc[UR8][R2.64], R19 ;  /* 0x0000001302007986 */ /* 0x0023e8000c101108 */
[----:B------:R-:W2:Y:S04]  /*06d0*/  LDG.E.U8 R23, desc[UR8][R16.64+0x4] ;  /* 0x0000040810177981 */ /* 0x000ea8000c1e1100 */
[----:B------:R-:W3:Y:S01]  /*06e0*/  LDG.E R22, desc[UR8][R14.64+0xc] ;  /* 0x00000c080e167981 */ /* 0x000ee2000c1e1900 */
[----:B------:R-:W-:Y:S01]  /*06f0*/  LOP3.LUT R20, R19, 0xff, RZ, 0xc0, !PT ;  /* 0x000000ff13147812 */ /* 0x000fe200078ec0ff */
[----:B------:R-:W-:Y:S01]  /*0700*/  VIADD R18, R18, 0x8 ;  /* 0x0000000812127836 */ /* 0x000fe20000000000 */
[----:B-1----:R-:W-:-:S02]  /*0710*/  IADD3 R19, P1, PT, R14, 0x20, RZ ;  /* 0x000000200e137810 */ /* 0x002fc40007f3e0ff */
[----:B------:R-:W3:Y:S01]  /*0720*/  I2F.U16 R21, R20 ;  /* 0x0000001400157306 */ /* 0x000ee20000101000 */
[----:B------:R-:W-:Y:S01]  /*0730*/  VIADD R13, R13, 0x8 ;  /* 0x000000080d0d7836 */ /* 0x000fe20000000000 */
[----:B------:R-:W-:Y:S02]  /*0740*/  ISETP.NE.AND P0, PT, R18, RZ, PT ;  /* 0x000000ff1200720c */ /* 0x000fe40003f05270 */
[----:B--2---:R-:W-:-:S05]  /*0750*/  I2FP.F32.U32 R23, R23 ;  /* 0x0000001700177245 */ /* 0x004fca0000201000 */
[----:B---3--:R-:W-:Y:S01]  /*0760*/  FFMA R21, R22, R23, R21 ;  /* 0x0000001716157223 */ /* 0x008fe20000000015 */
[----:B------:R-:W-:-:S05]  /*0770*/  IMAD.X R22, RZ, RZ, R15, P1 ;  /* 0x000000ffff167224 */ /* 0x000fca00008e060f */
[----:B------:R-:W1:Y:S02]  /*0780*/  F2I.U32.TRUNC.NTZ R21, R21 ;  /* 0x0000001500157305 */ /* 0x000e64000020f000 */
[----:B-1----:R1:W-:Y:S01]  /*0790*/  STG.E.U8 desc[UR8][R2.64], R21 ;  /* 0x0000001502007986 */ /* 0x0023e2000c101108 */
[----:B------:R-:W-:Y:S01]  /*07a0*/  PRMT R12, R21, 0x7610, R12 ;  /* 0x00007610150c7816 */ /* 0x000fe2000000000c */
[----:B------:R-:W-:Y:S06]  /*07b0*/  @P0 BRA `(.L_x_37) ;  /* 0xfffffff800d00947 */ /* 0x000fec000383ffff */
[----:B------:R-:W-:-:S07]  /*07c0*/  IMAD.MOV.U32 R13, RZ, RZ, R6 ;  /* 0x000000ffff0d7224 */ /* 0x000fce00078e0006 */
.L_x_36:
[----:B------:R-:W-:-:S13]  /*07d0*/  ISETP.NE.AND P0, PT, R7, RZ, PT ;  /* 0x000000ff0700720c */ /* 0x000fda0003f05270 */
[----:B------:R-:W-:Y:S05]  /*07e0*/  @!P0 BRA `(.L_x_38) ;  /* 0x0000000400948947 */ /* 0x000fea0003800000 */
[----:B------:R-:W-:Y:S01]  /*07f0*/  VIADD R10, R7, 0xffffffff ;  /* 0xffffffff070a7836 */ /* 0x000fe20000000000 */
[----:B------:R-:W-:-:S04]  /*0800*/  ISETP.NE.AND P0, PT, R8, RZ, PT ;  /* 0x000000ff0800720c */ /* 0x000fc80003f05270 */
[----:B------:R-:W-:-:S13]  /*0810*/  ISETP.GE.U32.AND P1, PT, R10, 0x3, PT ;  /* 0x000000030a00780c */ /* 0x000fda0003f26070 */
[----:B------:R-:W-:Y:S05]  /*0820*/  @!P1 BRA `(.L_x_39) ;  /* 0x0000000000b89947 */ /* 0x000fea0003800000 */
[----:B------:R-:W2:Y:S01]  /*0830*/  LDC.64 R10, c[0x0][0x380] ;  /* 0x0000e000ff0a7b82 */ /* 0x000ea20000000a00 */
[----:B------:R-:W-:Y:S02]  /*0840*/  IMAD.IADD R16, R4, 0x1, R13 ;  /* 0x0000000104107824 */ /* 0x000fe400078e020d */
[----:B------:R-:W-:-:S05]  /*0850*/  VIADD R17, R13, UR10 ;  /* 0x0000000a0d117c36 */ /* 0x000fca0008000000 */
[----:B------:R-:W3:Y:S01]  /*0860*/  LDC.64 R14, c[0x0][0x388] ;  /* 0x0000e200ff0e7b82 */ /* 0x000ee20000000a00 */
[----:B--2---:R-:W-:-:S04]  /*0870*/  IADD3 R10, P1, PT, R16, R10, RZ ;  /* 0x0000000a100a7210 */ /* 0x004fc80007f3e0ff */
[----:B------:R-:W-:Y:S01]  /*0880*/  LEA.HI.X.SX32 R11, R16, R11, 0x1, P1 ;  /* 0x0000000b100b7211 */ /* 0x000fe200008f0eff */
[----:B---3--:R-:W-:-:S04]  /*0890*/  IMAD.WIDE.U32 R16, R17, 0x4, R14 ;  /* 0x0000000411107825 */ /* 0x008fc800078e000e */
[----:B------:R-:W2:Y:S01]  /*08a0*/  LDG.E.U8 R18, desc[UR8][R10.64] ;  /* 0x000000080a127981 */ /* 0x000ea2000c1e1100 */
[----:B-----5:R-:W-:Y:S01]  /*08b0*/  LOP3.LUT R12, R12, 0xff, RZ, 0xc0, !PT ;  /* 0x000000ff0c0c7812 */ /* 0x020fe200078ec0ff */
[----:B------:R-:W3:Y:S02]  /*08c0*/  LDC.64 R14, c[0x0][0x388] ;  /* 0x0000e200ff0e7b82 */ /* 0x000ee40000000a00 */
[----:B------:R-:W4:Y:S01]  /*08d0*/  LDG.E R16, desc[UR8][R16.64] ;  /* 0x0000000810107981 */ /* 0x000f22000c1e1900 */
[----:B-1----:R-:W4:Y:S01]  /*08e0*/  I2F.U16 R21, R12 ;  /* 0x0000000c00157306 */ /* 0x002f220000101000 */
[----:B--2---:R-:W-:Y:S02]  /*08f0*/  I2FP.F32.U32 R19, R18 ;  /* 0x0000001200137245 */ /* 0x004fe40000201000 */
[----:B------:R-:W-:-:S03]  /*0900*/  IADD3 R18, P1, PT, R13, UR10, RZ ;  /* 0x0000000a0d127c10 */ /* 0x000fc6000ff3e0ff */
[----:B----4-:R-:W-:Y:S02]  /*0910*/  FFMA R19, R16, R19, R21 ;  /* 0x0000001310137223 */ /* 0x010fe40000000015 */
[----:B------:R-:W-:Y:S01]  /*0920*/  IMAD.X R20, RZ, RZ, RZ, P1 ;  /* 0x000000ffff147224 */ /* 0x000fe200008e06ff */
[----:B---3--:R-:W-:-:S03]  /*0930*/  LEA R14, P1, R18, R14, 0x2 ;  /* 0x0000000e120e7211 */ /* 0x008fc600078210ff */
[----:B------:R-:W1:Y:S01]  /*0940*/  F2I.U32.TRUNC.NTZ R19, R19 ;  /* 0x0000001300137305 */ /* 0x000e62000020f000 */
[----:B------:R-:W-:Y:S01]  /*0950*/  LEA.HI.X R15, R18, R15, R20, 0x2, P1 ;  /* 0x0000000f120f7211 */ /* 0x000fe200008f1414 */
[----:B-1----:R1:W-:Y:S04]  /*0960*/  STG.E.U8 desc[UR8][R2.64], R19 ;  /* 0x0000001302007986 */ /* 0x0023e8000c101108 */
[----:B------:R-:W2:Y:S04]  /*0970*/  LDG.E.U8 R17, desc[UR8][R10.64+0x1] ;  /* 0x000001080a117981 */ /* 0x000ea8000c1e1100 */
[----:B------:R-:W3:Y:S01]  /*0980*/  LDG.E R16, desc[UR8][R14.64+0x4] ;  /* 0x000004080e107981 */ /* 0x000ee2000c1e1900 */
[----:B------:R-:W-:-:S04]  /*0990*/  LOP3.LUT R12, R19, 0xff, RZ, 0xc0, !PT ;  /* 0x000000ff130c7812 */ /* 0x000fc800078ec0ff */
[----:B------:R-:W3:Y:S01]  /*09a0*/  I2F.U16 R21, R12 ;  /* 0x0000000c00157306 */ /* 0x000ee20000101000 */
[----:B--2---:R-:W-:-:S05]  /*09b0*/  I2FP.F32.U32 R17, R17 ;  /* 0x0000001100117245 */ /* 0x004fca0000201000 */
[----:B---3--:R-:W-:-:S04]  /*09c0*/  FFMA R16, R16, R17, R21 ;  /* 0x0000001110107223 */ /* 0x008fc80000000015 */
        /* <DEDUP_REMOVED lines=10> */
[----:B------:R-:W2:Y:S04]  /*0a70*/  LDG.E.U8 R20, desc[UR8][R10.64+0x3] ;  /* 0x000003080a147981 */ /* 0x000ea8000c1e1100 */
[----:B------:R-:W4:Y:S01]  /*0a80*/  LDG.E R12, desc[UR8][R14.64+0xc] ;  /* 0x00000c080e0c7981 */ /* 0x000f22000c1e1900 */
[----:B------:R-:W-:Y:S01]  /*0a90*/  LOP3.LUT R16, R19, 0xff, RZ, 0xc0, !PT ;  /* 0x000000ff13107812 */ /* 0x000fe200078ec0ff */
[----:B------:R-:W-:-:S03]  /*0aa0*/  VIADD R13, R13, 0x4 ;  /* 0x000000040d0d7836 */ /* 0x000fc60000000000 */
[----:B------:R-:W4:Y:S01]  /*0ab0*/  I2F.U16 R21, R16 ;  /* 0x0000001000157306 */ /* 0x000f220000101000 */
[----:B--2---:R-:W-:-:S05]  /*0ac0*/  I2FP.F32.U32 R17, R20 ;  /* 0x0000001400117245 */ /* 0x004fca0000201000 */
[----:B----4-:R-:W-:-:S06]  /*0ad0*/  FFMA R17, R12, R17, R21 ;  /* 0x000000110c117223 */ /* 0x010fcc0000000015 */
[----:B------:R-:W1:Y:S02]  /*0ae0*/  F2I.U32.TRUNC.NTZ R17, R17 ;  /* 0x0000001100117305 */ /* 0x000e64000020f000 */
[----:B-1----:R3:W-:Y:S01]  /*0af0*/  STG.E.U8 desc[UR8][R2.64], R17 ;  /* 0x0000001102007986 */ /* 0x0027e2000c101108 */
[----:B------:R-:W-:-:S07]  /*0b00*/  PRMT R12, R17, 0x7610, R12 ;  /* 0x00007610110c7816 */ /* 0x000fce000000000c */
.L_x_39:
[----:B------:R-:W-:Y:S05]  /*0b10*/  @!P0 BRA `(.L_x_38) ;  /* 0x0000000000c88947 */ /* 0x000fea0003800000 */
[----:B------:R-:W-:Y:S01]  /*0b20*/  ISETP.NE.AND P0, PT, R8, 0x1, PT ;  /* 0x000000010800780c */ /* 0x000fe20003f05270 */
[----:B------:R-:W-:-:S12]  /*0b30*/  ULOP3.LUT UP1, URZ, UR13, 0x1, URZ, 0xc0, !UPT ;  /* 0x000000010dff7892 */ /* 0x000fd8000f82c0ff */
[----:B------:R-:W-:Y:S05]  /*0b40*/  @!P0 BRA `(.L_x_40) ;  /* 0x0000000000788947 */ /* 0x000fea0003800000 */
[----:B------:R-:W2:Y:S01]  /*0b50*/  LDC.64 R10, c[0x0][0x380] ;  /* 0x0000e000ff0a7b82 */ /* 0x000ea20000000a00 */
[----:B------:R-:W-:Y:S02]  /*0b60*/  IMAD.IADD R16, R4, 0x1, R13 ;  /* 0x0000000104107824 */ /* 0x000fe400078e020d */
[----:B---3--:R-:W-:-:S05]  /*0b70*/  VIADD R17, R13, UR10 ;  /* 0x0000000a0d117c36 */ /* 0x008fca0008000000 */
        /* <DEDUP_REMOVED lines=17> */
[----:B------:R-:W3:Y:S04]  /*0c90*/  LDG.E.U8 R10, desc[UR8][R10.64+0x1] ;  /* 0x000001080a0a7981 */ /* 0x000ee8000c1e1100 */
[----:B------:R-:W4:Y:S01]  /*0ca0*/  LDG.E R14, desc[UR8][R14.64+0x4] ;  /* 0x000004080e0e7981 */ /* 0x000f22000c1e1900 */
[----:B------:R-:W-:Y:S01]  /*0cb0*/  LOP3.LUT R16, R19, 0xff, RZ, 0xc0, !PT ;  /* 0x000000ff13107812 */ /* 0x000fe200078ec0ff */
[----:B------:R-:W-:-:S03]  /*0cc0*/  VIADD R13, R13, 0x2 ;  /* 0x000000020d0d7836 */ /* 0x000fc60000000000 */
[----:B------:R-:W4:Y:S01]  /*0cd0*/  I2F.U16 R21, R16 ;  /* 0x0000001000157306 */ /* 0x000f220000101000 */
[----:B---3--:R-:W-:-:S05]  /*0ce0*/  I2FP.F32.U32 R17, R10 ;  /* 0x0000000a00117245 */ /* 0x008fca0000201000 */
[----:B----4-:R-:W-:-:S06]  /*0cf0*/  FFMA R17, R14, R17, R21 ;  /* 0x000000110e117223 */ /* 0x010fcc0000000015 */
[----:B------:R-:W1:Y:S02]  /*0d00*/  F2I.U32.TRUNC.NTZ R17, R17 ;  /* 0x0000001100117305 */ /* 0x000e64000020f000 */
[----:B-1----:R2:W-:Y:S01]  /*0d10*/  STG.E.U8 desc[UR8][R2.64], R17 ;  /* 0x0000001102007986 */ /* 0x0025e2000c101108 */
[----:B------:R-:W-:-:S07]  /*0d20*/  PRMT R12, R17, 0x7610, R12 ;  /* 0x00007610110c7816 */ /* 0x000fce000000000c */
.L_x_40:
[----:B------:R-:W-:Y:S05]  /*0d30*/  BRA.U !UP1, `(.L_x_38) ;  /* 0x0000000109407547 */ /* 0x000fea000b800000 */
[----:B------:R-:W4:Y:S01]  /*0d40*/  LDCU.64 UR6, c[0x0][0x380] ;  /* 0x00007000ff0677ac */ /* 0x000f220008000a00 */
[----:B------:R-:W0:Y:S01]  /*0d50*/  LDC.64 R10, c[0x0][0x388] ;  /* 0x0000e200ff0a7b82 */ /* 0x000e220000000a00 */
[----:B------:R-:W-:Y:S02]  /*0d60*/  IMAD.IADD R4, R4, 0x1, R13 ;  /* 0x0000000104047824 */ /* 0x000fe400078e020d */
[----:B------:R-:W-:-:S03]  /*0d70*/  VIADD R13, R13, UR10 ;  /* 0x0000000a0d0d7c36 */ /* 0x000fc60008000000 */
[----:B----4-:R-:W-:-:S04]  /*0d80*/  IADD3 R14, P0, PT, R4, UR6, RZ ;  /* 0x00000006040e7c10 */ /* 0x010fc8000ff1e0ff */
[----:B------:R-:W-:Y:S01]  /*0d90*/  LEA.HI.X.SX32 R15, R4, UR7, 0x1, P0 ;  /* 0x00000007040f7c11 */ /* 0x000fe200080f0eff */
[----:B0-----:R-:W-:-:S04]  /*0da0*/  IMAD.WIDE.U32 R10, R13, 0x4, R10 ;  /* 0x000000040d0a7825 */ /* 0x001fc800078e000a */
[----:B------:R-:W4:Y:S04]  /*0db0*/  LDG.E.U8 R14, desc[UR8][R14.64] ;  /* 0x000000080e0e7981 */ /* 0x000f28000c1e1100 */
[----:B------:R-:W4:Y:S01]  /*0dc0*/  LDG.E R10, desc[UR8][R10.64] ;  /* 0x000000080a0a7981 */ /* 0x000f22000c1e1900 */
[----:B-----5:R-:W-:-:S04]  /*0dd0*/  LOP3.LUT R4, R12, 0xff, RZ, 0xc0, !PT ;  /* 0x000000ff0c047812 */ /* 0x020fc800078ec0ff */
[----:B--23--:R-:W0:Y:S01]  /*0de0*/  I2F.U16 R17, R4 ;  /* 0x0000000400117306 */ /* 0x00ce220000101000 */
[----:B----4-:R-:W-:-:S05]  /*0df0*/  I2FP.F32.U32 R13, R14 ;  /* 0x0000000e000d7245 */ /* 0x010fca0000201000 */
[----:B0-----:R-:W-:-:S06]  /*0e00*/  FFMA R13, R10, R13, R17 ;  /* 0x0000000d0a0d7223 */ /* 0x001fcc0000000011 */
[----:B------:R-:W0:Y:S02]  /*0e10*/  F2I.U32.TRUNC.NTZ R13, R13 ;  /* 0x0000000d000d7305 */ /* 0x000e24000020f000 */
[----:B0-----:R4:W-:Y:S01]  /*0e20*/  STG.E.U8 desc[UR8][R2.64], R13 ;  /* 0x0000000d02007986 */ /* 0x0019e2000c101108 */
[----:B------:R-:W-:-:S07]  /*0e30*/  PRMT R12, R13, 0x7610, R12 ;  /* 0x000076100d0c7816 */ /* 0x000fce000000000c */
.L_x_38:
[----:B------:R-:W-:Y:S05]  /*0e40*/  BRA.U UP0, `(.L_x_41) ;  /* 0xfffffff100e07547 */ /* 0x000fea000b83ffff */
[----:B------:R-:W-:Y:S05]  /*0e50*/  EXIT ;  /* 0x000000000000794d */ /* 0x000fea0003800000 */
.L_x_42:
        /* <DEDUP_REMOVED lines=10> */
.L_x_48:


//--------------------- .nv.shared._Z17filterKernelV5RowPhiiiS_ii --------------------------
	.section	.nv.shared._Z17filterKernelV5RowPhiiiS_ii,"aw",@nobits
	.sectionflags	@""
	.align	4
.nv.shared._Z17filterKernelV5RowPhiiiS_ii:
	.zero		9216


//--------------------- .nv.shared.reserved.0     --------------------------
	.section	.nv.shared.reserved.0,"aw",@nobits
	.weak		__nv_reservedSMEM_offset_0_alias
	.size		__nv_reservedSMEM_offset_0_alias, 0, 64
	.other		__nv_reservedSMEM_offset_0_alias,@"STO_CUDA_RESERVED_SHARED STV_DEFAULT"
__nv_reservedSMEM_offset_0_alias:
	.zero		0
	.zero		64


//--------------------- .nv.shared._Z17filterKernelV5ColPhiiiS_ii --------------------------
	.section	.nv.shared._Z17filterKernelV5ColPhiiiS_ii,"aw",@nobits
	.sectionflags	@""
	.align	4
.nv.shared._Z17filterKernelV5ColPhiiiS_ii:
	.zero		9216


//--------------------- .nv.shared._Z14filterKernelV4PhiiiiS_ii --------------------------
	.section	.nv.shared._Z14filterKernelV4PhiiiiS_ii,"aw",@nobits
	.sectionflags	@""
	.align	4
.nv.shared._Z14filterKernelV4PhiiiiS_ii:
	.zero		17408


//--------------------- .nv.shared._Z14filterKernelV3PhPfiiiiS_ii --------------------------
	.section	.nv.shared._Z14filterKernelV3PhPfiiiiS_ii,"aw",@nobits
	.sectionflags	@""
	.align	4
.nv.shared._Z14filterKernelV3PhPfiiiiS_ii:
	.zero		17408


//--------------------- .nv.constant0._Z17filterKernelV5RowPhiiiS_ii --------------------------
	.section	.nv.constant0._Z17filterKernelV5RowPhiiiS_ii,"a",@progbits
	.sectionflags	@""
	.align	4
.nv.constant0._Z17filterKernelV5RowPhiiiS_ii:
	.zero		936


//--------------------- .nv.constant0._Z17filterKernelV5ColPhiiiS_ii --------------------------
	.section	.nv.constant0._Z17filterKernelV5ColPhiiiS_ii,"a",@progbits
	.sectionflags	@""
	.align	4
.nv.constant0._Z17filterKernelV5ColPhiiiS_ii:
	.zero		936


//--------------------- .nv.constant0._Z14filterKernelV4PhiiiiS_ii --------------------------
	.section	.nv.constant0._Z14filterKernelV4PhiiiiS_ii,"a",@progbits
	.sectionflags	@""
	.align	4
.nv.constant0._Z14filterKernelV4PhiiiiS_ii:
	.zero		936


//--------------------- .nv.constant0._Z14filterKernelV3PhPfiiiiS_ii --------------------------
	.section	.nv.constant0._Z14filterKernelV3PhPfiiiiS_ii,"a",@progbits
	.sectionflags	@""
	.align	4
.nv.constant0._Z14filterKernelV3PhPfiiiiS_ii:
	.zero		944


//--------------------- .nv.constant0._Z14filterKernelV2PhPfiiiiS_ii --------------------------
	.section	.nv.constant0._Z14filterKernelV2PhPfiiiiS_ii,"a",@progbits
	.sectionflags	@""
	.align	4
.nv.constant0._Z14filterKernelV2PhPfiiiiS_ii:
	.zero		944


//--------------------- .nv.constant0._Z14filterKernelV1PhPfiiiiS_ii --------------------------
	.section	.nv.constant0._Z14filterKernelV1PhPfiiiiS_ii,"a",@progbits
	.sectionflags	@""
	.align	4
.nv.constant0._Z14filterKernelV1PhPfiiiiS_ii:
	.zero		944


//--------------------- SYMBOLS --------------------------

	.type		.nv.reservedSmem.offset0,@object
	.size		.nv.reservedSmem.offset0,0x4
	.type		.nv.reservedSmem.cap,@object
	.size		.nv.reservedSmem.cap,0x4
